//
// Generated by NVIDIA NVVM Compiler
//
// Compiler Build ID: CL-36424714
// Cuda compilation tools, release 13.0, V13.0.88
// Based on NVVM 20.0.0
//

.version 9.0
.target sm_100
.address_size 64

	// .globl	_Z9matrixSumPfS_mmS_
.extern .func __assertfail
(
	.param .b64 __assertfail_param_0,
	.param .b64 __assertfail_param_1,
	.param .b32 __assertfail_param_2,
	.param .b64 __assertfail_param_3,
	.param .b64 __assertfail_param_4
)
;
.global .align 1 .b8 __unnamed_1[92] = {118, 111, 105, 100, 32, 109, 97, 116, 114, 105, 120, 77, 117, 108, 116, 105, 112, 108, 121, 40, 102, 108, 111, 97, 116, 32, 42, 44, 32, 102, 108, 111, 97, 116, 32, 42, 44, 32, 117, 110, 115, 105, 103, 110, 101, 100, 32, 108, 111, 110, 103, 44, 32, 117, 110, 115, 105, 103, 110, 101, 100, 32, 108, 111, 110, 103, 44, 32, 117, 110, 115, 105, 103, 110, 101, 100, 32, 108, 111, 110, 103, 44, 32, 102, 108, 111, 97, 116, 32, 42, 41};
.global .align 1 .b8 __unnamed_2[63] = {118, 111, 105, 100, 32, 116, 114, 97, 110, 115, 112, 111, 115, 101, 40, 102, 108, 111, 97, 116, 32, 42, 44, 32, 117, 110, 115, 105, 103, 110, 101, 100, 32, 108, 111, 110, 103, 44, 32, 117, 110, 115, 105, 103, 110, 101, 100, 32, 108, 111, 110, 103, 44, 32, 102, 108, 111, 97, 116, 32, 42, 41};
.global .align 1 .b8 $str[21] = {40, 97, 32, 33, 61, 32, 99, 41, 32, 38, 38, 32, 40, 98, 32, 33, 61, 32, 99, 41};
.global .align 1 .b8 $str$1[27] = {47, 116, 109, 112, 47, 115, 97, 115, 115, 95, 99, 117, 95, 119, 54, 102, 50, 51, 53, 97, 107, 47, 107, 46, 99, 117};
.global .align 1 .b8 $str$2[7] = {97, 32, 33, 61, 32, 99};

.visible .entry _Z9matrixSumPfS_mmS_(
	.param .u64 .ptr .align 1 _Z9matrixSumPfS_mmS__param_0,
	.param .u64 .ptr .align 1 _Z9matrixSumPfS_mmS__param_1,
	.param .u64 _Z9matrixSumPfS_mmS__param_2,
	.param .u64 _Z9matrixSumPfS_mmS__param_3,
	.param .u64 .ptr .align 1 _Z9matrixSumPfS_mmS__param_4
)
{
	.reg .pred 	%p<4>;
	.reg .b32 	%r<4>;
	.reg .b32 	%f<4>;
	.reg .b64 	%rd<17>;

	ld.param.u64 	%rd3, [_Z9matrixSumPfS_mmS__param_0];
	ld.param.u64 	%rd4, [_Z9matrixSumPfS_mmS__param_1];
	ld.param.u64 	%rd7, [_Z9matrixSumPfS_mmS__param_2];
	ld.param.u64 	%rd8, [_Z9matrixSumPfS_mmS__param_3];
	ld.param.u64 	%rd6, [_Z9matrixSumPfS_mmS__param_4];
	mov.u32 	%r1, %ctaid.x;
	cvt.u64.u32 	%rd1, %r1;
	mov.u32 	%r2, %ctaid.y;
	cvt.u64.u32 	%rd2, %r2;
	setp.le.u64 	%p1, %rd7, %rd1;
	setp.le.u64 	%p2, %rd8, %rd2;
	or.pred  	%p3, %p1, %p2;
	@%p3 bra 	$L__BB0_2;
	cvta.to.global.u64 	%rd9, %rd3;
	cvta.to.global.u64 	%rd10, %rd4;
	cvta.to.global.u64 	%rd11, %rd6;
	mad.lo.s64 	%rd12, %rd8, %rd1, %rd2;
	shl.b64 	%rd13, %rd12, 2;
	add.s64 	%rd14, %rd9, %rd13;
	ld.global.f32 	%f1, [%rd14];
	add.s64 	%rd15, %rd10, %rd13;
	ld.global.f32 	%f2, [%rd15];
	add.f32 	%f3, %f1, %f2;
	add.s64 	%rd16, %rd11, %rd13;
	st.global.f32 	[%rd16], %f3;
$L__BB0_2:
	ret;

}
	// .globl	_Z14matrixMultiplyPfS_mmmS_
.visible .entry _Z14matrixMultiplyPfS_mmmS_(
	.param .u64 .ptr .align 1 _Z14matrixMultiplyPfS_mmmS__param_0,
	.param .u64 .ptr .align 1 _Z14matrixMultiplyPfS_mmmS__param_1,
	.param .u64 _Z14matrixMultiplyPfS_mmmS__param_2,
	.param .u64 _Z14matrixMultiplyPfS_mmmS__param_3,
	.param .u64 _Z14matrixMultiplyPfS_mmmS__param_4,
	.param .u64 .ptr .align 1 _Z14matrixMultiplyPfS_mmmS__param_5
)
{
	.reg .pred 	%p<16>;
	.reg .b32 	%r<5>;
	.reg .b32 	%f<56>;
	.reg .b64 	%rd<82>;

	ld.param.u64 	%rd28, [_Z14matrixMultiplyPfS_mmmS__param_0];
	ld.param.u64 	%rd29, [_Z14matrixMultiplyPfS_mmmS__param_1];
	ld.param.u64 	%rd25, [_Z14matrixMultiplyPfS_mmmS__param_2];
	ld.param.u64 	%rd26, [_Z14matrixMultiplyPfS_mmmS__param_3];
	ld.param.u64 	%rd27, [_Z14matrixMultiplyPfS_mmmS__param_4];
	ld.param.u64 	%rd30, [_Z14matrixMultiplyPfS_mmmS__param_5];
	cvta.to.global.u64 	%rd1, %rd29;
	cvta.to.global.u64 	%rd2, %rd30;
	cvta.to.global.u64 	%rd3, %rd28;
	setp.ne.s64 	%p1, %rd3, %rd2;
	setp.ne.s64 	%p2, %rd1, %rd2;
	and.pred  	%p3, %p1, %p2;
	@%p3 bra 	$L__BB1_2;
	mov.u64 	%rd31, $str;
	cvta.global.u64 	%rd32, %rd31;
	mov.u64 	%rd33, $str$1;
	cvta.global.u64 	%rd34, %rd33;
	mov.u64 	%rd35, __unnamed_1;
	cvta.global.u64 	%rd36, %rd35;
	{ // callseq 0, 0
	.param .b64 param0;
	st.param.b64 	[param0], %rd32;
	.param .b64 param1;
	st.param.b64 	[param1], %rd34;
	.param .b32 param2;
	st.param.b32 	[param2], 29;
	.param .b64 param3;
	st.param.b64 	[param3], %rd36;
	.param .b64 param4;
	st.param.b64 	[param4], 1;
	call.uni 
	__assertfail, 
	(
	param0, 
	param1, 
	param2, 
	param3, 
	param4
	);
	} // callseq 0
$L__BB1_2:
	mov.u32 	%r1, %ctaid.x;
	cvt.u64.u32 	%rd4, %r1;
	mov.u32 	%r2, %ctaid.y;
	cvt.u64.u32 	%rd5, %r2;
	setp.le.u64 	%p4, %rd25, %rd4;
	setp.le.u64 	%p5, %rd27, %rd5;
	or.pred  	%p6, %p4, %p5;
	@%p6 bra 	$L__BB1_15;
	mad.lo.s64 	%rd37, %rd27, %rd4, %rd5;
	shl.b64 	%rd38, %rd37, 2;
	add.s64 	%rd6, %rd2, %rd38;
	mov.b32 	%r4, 0;
	st.global.u32 	[%rd6], %r4;
	setp.eq.s64 	%p7, %rd26, 0;
	@%p7 bra 	$L__BB1_15;
	mul.lo.s64 	%rd7, %rd26, %rd4;
	and.b64  	%rd8, %rd26, 7;
	setp.lt.u64 	%p8, %rd26, 8;
	mov.b64 	%rd80, 0;
	mov.f32 	%f53, 0f00000000;
	@%p8 bra 	$L__BB1_7;
	and.b64  	%rd80, %rd26, -8;
	shl.b64 	%rd40, %rd5, 2;
	add.s64 	%rd77, %rd1, %rd40;
	shl.b64 	%rd11, %rd27, 5;
	shl.b64 	%rd41, %rd7, 2;
	add.s64 	%rd42, %rd41, %rd3;
	add.s64 	%rd76, %rd42, 16;
	mov.f32 	%f53, 0f00000000;
	mov.u64 	%rd78, %rd80;
$L__BB1_6:
	.pragma "nounroll";
	ld.global.f32 	%f10, [%rd76+-16];
	ld.global.f32 	%f11, [%rd77];
	fma.rn.f32 	%f12, %f10, %f11, %f53;
	st.global.f32 	[%rd6], %f12;
	ld.global.f32 	%f13, [%rd76+-12];
	shl.b64 	%rd43, %rd27, 2;
	add.s64 	%rd44, %rd77, %rd43;
	ld.global.f32 	%f14, [%rd44];
	fma.rn.f32 	%f15, %f13, %f14, %f12;
	st.global.f32 	[%rd6], %f15;
	ld.global.f32 	%f16, [%rd76+-8];
	add.s64 	%rd45, %rd44, %rd43;
	ld.global.f32 	%f17, [%rd45];
	fma.rn.f32 	%f18, %f16, %f17, %f15;
	st.global.f32 	[%rd6], %f18;
	ld.global.f32 	%f19, [%rd76+-4];
	add.s64 	%rd46, %rd45, %rd43;
	ld.global.f32 	%f20, [%rd46];
	fma.rn.f32 	%f21, %f19, %f20, %f18;
	st.global.f32 	[%rd6], %f21;
	ld.global.f32 	%f22, [%rd76];
	add.s64 	%rd47, %rd46, %rd43;
	ld.global.f32 	%f23, [%rd47];
	fma.rn.f32 	%f24, %f22, %f23, %f21;
	st.global.f32 	[%rd6], %f24;
	ld.global.f32 	%f25, [%rd76+4];
	add.s64 	%rd48, %rd47, %rd43;
	ld.global.f32 	%f26, [%rd48];
	fma.rn.f32 	%f27, %f25, %f26, %f24;
	st.global.f32 	[%rd6], %f27;
	ld.global.f32 	%f28, [%rd76+8];
	add.s64 	%rd49, %rd48, %rd43;
	ld.global.f32 	%f29, [%rd49];
	fma.rn.f32 	%f30, %f28, %f29, %f27;
	st.global.f32 	[%rd6], %f30;
	ld.global.f32 	%f31, [%rd76+12];
	add.s64 	%rd50, %rd49, %rd43;
	ld.global.f32 	%f32, [%rd50];
	fma.rn.f32 	%f53, %f31, %f32, %f30;
	st.global.f32 	[%rd6], %f53;
	add.s64 	%rd78, %rd78, -8;
	add.s64 	%rd77, %rd77, %rd11;
	add.s64 	%rd76, %rd76, 32;
	setp.ne.s64 	%p9, %rd78, 0;
	@%p9 bra 	$L__BB1_6;
$L__BB1_7:
	setp.eq.s64 	%p10, %rd8, 0;
	@%p10 bra 	$L__BB1_15;
	and.b64  	%rd20, %rd26, 3;
	setp.lt.u64 	%p11, %rd8, 4;
	@%p11 bra 	$L__BB1_10;
	add.s64 	%rd51, %rd80, %rd7;
	shl.b64 	%rd52, %rd51, 2;
	add.s64 	%rd53, %rd3, %rd52;
	ld.global.f32 	%f33, [%rd53];
	mad.lo.s64 	%rd54, %rd80, %rd27, %rd5;
	shl.b64 	%rd55, %rd54, 2;
	add.s64 	%rd56, %rd1, %rd55;
	ld.global.f32 	%f34, [%rd56];
	fma.rn.f32 	%f35, %f33, %f34, %f53;
	st.global.f32 	[%rd6], %f35;
	ld.global.f32 	%f36, [%rd53+4];
	shl.b64 	%rd57, %rd27, 2;
	add.s64 	%rd58, %rd56, %rd57;
	ld.global.f32 	%f37, [%rd58];
	fma.rn.f32 	%f38, %f36, %f37, %f35;
	st.global.f32 	[%rd6], %f38;
	ld.global.f32 	%f39, [%rd53+8];
	add.s64 	%rd59, %rd58, %rd57;
	ld.global.f32 	%f40, [%rd59];
	fma.rn.f32 	%f41, %f39, %f40, %f38;
	st.global.f32 	[%rd6], %f41;
	ld.global.f32 	%f42, [%rd53+12];
	add.s64 	%rd60, %rd59, %rd57;
	ld.global.f32 	%f43, [%rd60];
	fma.rn.f32 	%f53, %f42, %f43, %f41;
	st.global.f32 	[%rd6], %f53;
	add.s64 	%rd80, %rd80, 4;
$L__BB1_10:
	setp.eq.s64 	%p12, %rd20, 0;
	@%p12 bra 	$L__BB1_15;
	setp.eq.s64 	%p13, %rd20, 1;
	@%p13 bra 	$L__BB1_13;
	add.s64 	%rd61, %rd80, %rd7;
	shl.b64 	%rd62, %rd61, 2;
	add.s64 	%rd63, %rd3, %rd62;
	ld.global.f32 	%f44, [%rd63];
	mad.lo.s64 	%rd64, %rd80, %rd27, %rd5;
	shl.b64 	%rd65, %rd64, 2;
	add.s64 	%rd66, %rd1, %rd65;
	ld.global.f32 	%f45, [%rd66];
	fma.rn.f32 	%f46, %f44, %f45, %f53;
	st.global.f32 	[%rd6], %f46;
	ld.global.f32 	%f47, [%rd63+4];
	shl.b64 	%rd67, %rd27, 2;
	add.s64 	%rd68, %rd66, %rd67;
	ld.global.f32 	%f48, [%rd68];
	fma.rn.f32 	%f53, %f47, %f48, %f46;
	st.global.f32 	[%rd6], %f53;
	add.s64 	%rd80, %rd80, 2;
$L__BB1_13:
	and.b64  	%rd69, %rd26, 1;
	setp.eq.b64 	%p14, %rd69, 1;
	not.pred 	%p15, %p14;
	@%p15 bra 	$L__BB1_15;
	add.s64 	%rd70, %rd80, %rd7;
	shl.b64 	%rd71, %rd70, 2;
	add.s64 	%rd72, %rd3, %rd71;
	ld.global.f32 	%f49, [%rd72];
	mad.lo.s64 	%rd73, %rd80, %rd27, %rd5;
	shl.b64 	%rd74, %rd73, 2;
	add.s64 	%rd75, %rd1, %rd74;
	ld.global.f32 	%f50, [%rd75];
	fma.rn.f32 	%f51, %f49, %f50, %f53;
	st.global.f32 	[%rd6], %f51;
$L__BB1_15:
	ret;

}
	// .globl	_Z20matrixScalarMultiplyPffmmS_
.visible .entry _Z20matrixScalarMultiplyPffmmS_(
	.param .u64 .ptr .align 1 _Z20matrixScalarMultiplyPffmmS__param_0,
	.param .f32 _Z20matrixScalarMultiplyPffmmS__param_1,
	.param .u64 _Z20matrixScalarMultiplyPffmmS__param_2,
	.param .u64 _Z20matrixScalarMultiplyPffmmS__param_3,
	.param .u64 .ptr .align 1 _Z20matrixScalarMultiplyPffmmS__param_4
)
{
	.reg .pred 	%p<4>;
	.reg .b32 	%r<4>;
	.reg .b32 	%f<4>;
	.reg .b64 	%rd<14>;

	ld.param.u64 	%rd3, [_Z20matrixScalarMultiplyPffmmS__param_0];
	ld.param.f32 	%f1, [_Z20matrixScalarMultiplyPffmmS__param_1];
	ld.param.u64 	%rd6, [_Z20matrixScalarMultiplyPffmmS__param_2];
	ld.param.u64 	%rd7, [_Z20matrixScalarMultiplyPffmmS__param_3];
	ld.param.u64 	%rd5, [_Z20matrixScalarMultiplyPffmmS__param_4];
	mov.u32 	%r1, %ctaid.x;
	cvt.u64.u32 	%rd1, %r1;
	mov.u32 	%r2, %ctaid.y;
	cvt.u64.u32 	%rd2, %r2;
	setp.le.u64 	%p1, %rd6, %rd1;
	setp.le.u64 	%p2, %rd7, %rd2;
	or.pred  	%p3, %p1, %p2;
	@%p3 bra 	$L__BB2_2;
	cvta.to.global.u64 	%rd8, %rd3;
	cvta.to.global.u64 	%rd9, %rd5;
	mad.lo.s64 	%rd10, %rd7, %rd1, %rd2;
	shl.b64 	%rd11, %rd10, 2;
	add.s64 	%rd12, %rd8, %rd11;
	ld.global.f32 	%f2, [%rd12];
	mul.f32 	%f3, %f1, %f2;
	add.s64 	%rd13, %rd9, %rd11;
	st.global.f32 	[%rd13], %f3;
$L__BB2_2:
	ret;

}
	// .globl	_Z25matrixElementwiseMultiplyPfS_mmS_
.visible .entry _Z25matrixElementwiseMultiplyPfS_mmS_(
	.param .u64 .ptr .align 1 _Z25matrixElementwiseMultiplyPfS_mmS__param_0,
	.param .u64 .ptr .align 1 _Z25matrixElementwiseMultiplyPfS_mmS__param_1,
	.param .u64 _Z25matrixElementwiseMultiplyPfS_mmS__param_2,
	.param .u64 _Z25matrixElementwiseMultiplyPfS_mmS__param_3,
	.param .u64 .ptr .align 1 _Z25matrixElementwiseMultiplyPfS_mmS__param_4
)
{
	.reg .pred 	%p<4>;
	.reg .b32 	%r<4>;
	.reg .b32 	%f<4>;
	.reg .b64 	%rd<17>;

	ld.param.u64 	%rd3, [_Z25matrixElementwiseMultiplyPfS_mmS__param_0];
	ld.param.u64 	%rd4, [_Z25matrixElementwiseMultiplyPfS_mmS__param_1];
	ld.param.u64 	%rd7, [_Z25matrixElementwiseMultiplyPfS_mmS__param_2];
	ld.param.u64 	%rd8, [_Z25matrixElementwiseMultiplyPfS_mmS__param_3];
	ld.param.u64 	%rd6, [_Z25matrixElementwiseMultiplyPfS_mmS__param_4];
	mov.u32 	%r1, %ctaid.x;
	cvt.u64.u32 	%rd1, %r1;
	mov.u32 	%r2, %ctaid.y;
	cvt.u64.u32 	%rd2, %r2;
	setp.le.u64 	%p1, %rd7, %rd1;
	setp.le.u64 	%p2, %rd8, %rd2;
	or.pred  	%p3, %p1, %p2;
	@%p3 bra 	$L__BB3_2;
	cvta.to.global.u64 	%rd9, %rd3;
	cvta.to.global.u64 	%rd10, %rd4;
	cvta.to.global.u64 	%rd11, %rd6;
	mad.lo.s64 	%rd12, %rd8, %rd1, %rd2;
	shl.b64 	%rd13, %rd12, 2;
	add.s64 	%rd14, %rd9, %rd13;
	ld.global.f32 	%f1, [%rd14];
	add.s64 	%rd15, %rd10, %rd13;
	ld.global.f32 	%f2, [%rd15];
	mul.f32 	%f3, %f1, %f2;
	add.s64 	%rd16, %rd11, %rd13;
	st.global.f32 	[%rd16], %f3;
$L__BB3_2:
	ret;

}
	// .globl	_Z7sigmoidPfmmS_
.visible .entry _Z7sigmoidPfmmS_(
	.param .u64 .ptr .align 1 _Z7sigmoidPfmmS__param_0,
	.param .u64 _Z7sigmoidPfmmS__param_1,
	.param .u64 _Z7sigmoidPfmmS__param_2,
	.param .u64 .ptr .align 1 _Z7sigmoidPfmmS__param_3
)
{
	.reg .pred 	%p<4>;
	.reg .b32 	%r<6>;
	.reg .b32 	%f<15>;
	.reg .b64 	%rd<14>;

	ld.param.u64 	%rd3, [_Z7sigmoidPfmmS__param_0];
	ld.param.u64 	%rd6, [_Z7sigmoidPfmmS__param_1];
	ld.param.u64 	%rd7, [_Z7sigmoidPfmmS__param_2];
	ld.param.u64 	%rd5, [_Z7sigmoidPfmmS__param_3];
	mov.u32 	%r1, %ctaid.x;
	cvt.u64.u32 	%rd1, %r1;
	mov.u32 	%r2, %ctaid.y;
	cvt.u64.u32 	%rd2, %r2;
	setp.le.u64 	%p1, %rd6, %rd1;
	setp.le.u64 	%p2, %rd7, %rd2;
	or.pred  	%p3, %p1, %p2;
	@%p3 bra 	$L__BB4_2;
	cvta.to.global.u64 	%rd8, %rd3;
	cvta.to.global.u64 	%rd9, %rd5;
	mad.lo.s64 	%rd10, %rd7, %rd1, %rd2;
	shl.b64 	%rd11, %rd10, 2;
	add.s64 	%rd12, %rd8, %rd11;
	ld.global.f32 	%f1, [%rd12];
	fma.rn.f32 	%f2, %f1, 0fBBBB989D, 0f3F000000;
	cvt.sat.f32.f32 	%f3, %f2;
	mov.f32 	%f4, 0f4B400001;
	mov.f32 	%f5, 0f437C0000;
	fma.rm.f32 	%f6, %f3, %f5, %f4;
	add.f32 	%f7, %f6, 0fCB40007F;
	neg.f32 	%f8, %f7;
	fma.rn.f32 	%f9, %f1, 0fBFB8AA3B, %f8;
	fma.rn.f32 	%f10, %f1, 0fB2A57060, %f9;
	mov.b32 	%r4, %f6;
	shl.b32 	%r5, %r4, 23;
	mov.b32 	%f11, %r5;
	ex2.approx.ftz.f32 	%f12, %f10;
	fma.rn.f32 	%f13, %f12, %f11, 0f3F800000;
	rcp.rn.f32 	%f14, %f13;
	add.s64 	%rd13, %rd9, %rd11;
	st.global.f32 	[%rd13], %f14;
$L__BB4_2:
	ret;

}
	// .globl	_Z9transposePfmmS_
.visible .entry _Z9transposePfmmS_(
	.param .u64 .ptr .align 1 _Z9transposePfmmS__param_0,
	.param .u64 _Z9transposePfmmS__param_1,
	.param .u64 _Z9transposePfmmS__param_2,
	.param .u64 .ptr .align 1 _Z9transposePfmmS__param_3
)
{
	.reg .pred 	%p<5>;
	.reg .b32 	%r<4>;
	.reg .b32 	%f<2>;
	.reg .b64 	%rd<21>;

	ld.param.u64 	%rd7, [_Z9transposePfmmS__param_0];
	ld.param.u64 	%rd5, [_Z9transposePfmmS__param_1];
	ld.param.u64 	%rd6, [_Z9transposePfmmS__param_2];
	ld.param.u64 	%rd8, [_Z9transposePfmmS__param_3];
	cvta.to.global.u64 	%rd1, %rd8;
	cvta.to.global.u64 	%rd2, %rd7;
	setp.ne.s64 	%p1, %rd2, %rd1;
	@%p1 bra 	$L__BB5_2;
	mov.u64 	%rd9, $str$2;
	cvta.global.u64 	%rd10, %rd9;
	mov.u64 	%rd11, $str$1;
	cvta.global.u64 	%rd12, %rd11;
	mov.u64 	%rd13, __unnamed_2;
	cvta.global.u64 	%rd14, %rd13;
	{ // callseq 1, 0
	.param .b64 param0;
	st.param.b64 	[param0], %rd10;
	.param .b64 param1;
	st.param.b64 	[param1], %rd12;
	.param .b32 param2;
	st.param.b32 	[param2], 77;
	.param .b64 param3;
	st.param.b64 	[param3], %rd14;
	.param .b64 param4;
	st.param.b64 	[param4], 1;
	call.uni 
	__assertfail, 
	(
	param0, 
	param1, 
	param2, 
	param3, 
	param4
	);
	} // callseq 1
$L__BB5_2:
	mov.u32 	%r1, %ctaid.x;
	cvt.u64.u32 	%rd3, %r1;
	mov.u32 	%r2, %ctaid.y;
	cvt.u64.u32 	%rd4, %r2;
	setp.le.u64 	%p2, %rd5, %rd3;
	setp.le.u64 	%p3, %rd6, %rd4;
	or.pred  	%p4, %p2, %p3;
	@%p4 bra 	$L__BB5_4;
	mad.lo.s64 	%rd15, %rd6, %rd3, %rd4;
	shl.b64 	%rd16, %rd15, 2;
	add.s64 	%rd17, %rd2, %rd16;
	ld.global.f32 	%f1, [%rd17];
	mad.lo.s64 	%rd18, %rd5, %rd4, %rd3;
	shl.b64 	%rd19, %rd18, 2;
	add.s64 	%rd20, %rd1, %rd19;
	st.global.f32 	[%rd20], %f1;
$L__BB5_4:
	ret;

}
	// .globl	_Z10zeroMatrixPfmm
.visible .entry _Z10zeroMatrixPfmm(
	.param .u64 .ptr .align 1 _Z10zeroMatrixPfmm_param_0,
	.param .u64 _Z10zeroMatrixPfmm_param_1,
	.param .u64 _Z10zeroMatrixPfmm_param_2
)
{
	.reg .pred 	%p<4>;
	.reg .b32 	%r<5>;
	.reg .b64 	%rd<11>;

	ld.param.u64 	%rd3, [_Z10zeroMatrixPfmm_param_0];
	ld.param.u64 	%rd5, [_Z10zeroMatrixPfmm_param_1];
	ld.param.u64 	%rd6, [_Z10zeroMatrixPfmm_param_2];
	mov.u32 	%r1, %ctaid.x;
	cvt.u64.u32 	%rd1, %r1;
	mov.u32 	%r2, %ctaid.y;
	cvt.u64.u32 	%rd2, %r2;
	setp.le.u64 	%p1, %rd5, %rd1;
	setp.le.u64 	%p2, %rd6, %rd2;
	or.pred  	%p3, %p1, %p2;
	@%p3 bra 	$L__BB6_2;
	cvta.to.global.u64 	%rd7, %rd3;
	mad.lo.s64 	%rd8, %rd6, %rd1, %rd2;
	shl.b64 	%rd9, %rd8, 2;
	add.s64 	%rd10, %rd7, %rd9;
	mov.b32 	%r4, 0;
	st.global.u32 	[%rd10], %r4;
$L__BB6_2:
	ret;

}
	// .globl	_Z11addDiagonalPfmf
.visible .entry _Z11addDiagonalPfmf(
	.param .u64 .ptr .align 1 _Z11addDiagonalPfmf_param_0,
	.param .u64 _Z11addDiagonalPfmf_param_1,
	.param .f32 _Z11addDiagonalPfmf_param_2
)
{
	.reg .pred 	%p<2>;
	.reg .b32 	%r<2>;
	.reg .b32 	%f<4>;
	.reg .b64 	%rd<8>;

	ld.param.u64 	%rd2, [_Z11addDiagonalPfmf_param_0];
	ld.param.u64 	%rd3, [_Z11addDiagonalPfmf_param_1];
	ld.param.f32 	%f1, [_Z11addDiagonalPfmf_param_2];
	mov.u32 	%r1, %ctaid.x;
	cvt.u64.u32 	%rd1, %r1;
	setp.le.u64 	%p1, %rd3, %rd1;
	@%p1 bra 	$L__BB7_2;
	cvta.to.global.u64 	%rd4, %rd2;
	mad.lo.s64 	%rd5, %rd3, %rd1, %rd1;
	shl.b64 	%rd6, %rd5, 2;
	add.s64 	%rd7, %rd4, %rd6;
	ld.global.f32 	%f2, [%rd7];
	add.f32 	%f3, %f1, %f2;
	st.global.f32 	[%rd7], %f3;
$L__BB7_2:
	ret;

}
	// .globl	_Z13column_zeroerPfS_mm
.visible .entry _Z13column_zeroerPfS_mm(
	.param .u64 .ptr .align 1 _Z13column_zeroerPfS_mm_param_0,
	.param .u64 .ptr .align 1 _Z13column_zeroerPfS_mm_param_1,
	.param .u64 _Z13column_zeroerPfS_mm_param_2,
	.param .u64 _Z13column_zeroerPfS_mm_param_3
)
{
	.reg .pred 	%p<3>;
	.reg .b32 	%r<3>;
	.reg .b32 	%f<12>;
	.reg .b64 	%rd<27>;

	ld.param.u64 	%rd3, [_Z13column_zeroerPfS_mm_param_0];
	ld.param.u64 	%rd4, [_Z13column_zeroerPfS_mm_param_1];
	ld.param.u64 	%rd5, [_Z13column_zeroerPfS_mm_param_2];
	ld.param.u64 	%rd6, [_Z13column_zeroerPfS_mm_param_3];
	mov.u32 	%r1, %ctaid.x;
	cvt.u64.u32 	%rd1, %r1;
	mov.u32 	%r2, %ctaid.y;
	cvt.u64.u32 	%rd2, %r2;
	setp.eq.s64 	%p1, %rd6, %rd1;
	@%p1 bra 	$L__BB8_3;
	max.u64 	%rd8, %rd1, %rd2;
	setp.ge.u64 	%p2, %rd8, %rd5;
	@%p2 bra 	$L__BB8_3;
	cvta.to.global.u64 	%rd9, %rd4;
	cvta.to.global.u64 	%rd10, %rd3;
	mul.lo.s64 	%rd11, %rd5, %rd1;
	add.s64 	%rd12, %rd11, %rd6;
	shl.b64 	%rd13, %rd12, 2;
	add.s64 	%rd14, %rd10, %rd13;
	ld.global.f32 	%f1, [%rd14];
	mul.lo.s64 	%rd15, %rd6, %rd5;
	add.s64 	%rd16, %rd15, %rd6;
	shl.b64 	%rd17, %rd16, 2;
	add.s64 	%rd18, %rd10, %rd17;
	ld.global.f32 	%f2, [%rd18];
	div.rn.f32 	%f3, %f1, %f2;
	add.s64 	%rd19, %rd15, %rd2;
	shl.b64 	%rd20, %rd19, 2;
	add.s64 	%rd21, %rd10, %rd20;
	ld.global.f32 	%f4, [%rd21];
	mul.f32 	%f5, %f3, %f4;
	add.s64 	%rd22, %rd11, %rd2;
	shl.b64 	%rd23, %rd22, 2;
	add.s64 	%rd24, %rd10, %rd23;
	ld.global.f32 	%f6, [%rd24];
	sub.f32 	%f7, %f6, %f5;
	st.global.f32 	[%rd24], %f7;
	add.s64 	%rd25, %rd9, %rd20;
	ld.global.f32 	%f8, [%rd25];
	mul.f32 	%f9, %f3, %f8;
	add.s64 	%rd26, %rd9, %rd23;
	ld.global.f32 	%f10, [%rd26];
	sub.f32 	%f11, %f10, %f9;
	st.global.f32 	[%rd26], %f11;
$L__BB8_3:
	ret;

}
	// .globl	_Z11row_dividerPfS_mm
.visible .entry _Z11row_dividerPfS_mm(
	.param .u64 .ptr .align 1 _Z11row_dividerPfS_mm_param_0,
	.param .u64 .ptr .align 1 _Z11row_dividerPfS_mm_param_1,
	.param .u64 _Z11row_dividerPfS_mm_param_2,
	.param .u64 _Z11row_dividerPfS_mm_param_3
)
{
	.reg .pred 	%p<2>;
	.reg .b32 	%r<2>;
	.reg .b32 	%f<6>;
	.reg .b64 	%rd<16>;

	ld.param.u64 	%rd2, [_Z11row_dividerPfS_mm_param_0];
	ld.param.u64 	%rd3, [_Z11row_dividerPfS_mm_param_1];
	ld.param.u64 	%rd4, [_Z11row_dividerPfS_mm_param_2];
	ld.param.u64 	%rd5, [_Z11row_dividerPfS_mm_param_3];
	mov.u32 	%r1, %ctaid.x;
	cvt.u64.u32 	%rd1, %r1;
	setp.le.u64 	%p1, %rd4, %rd1;
	@%p1 bra 	$L__BB9_2;
	cvta.to.global.u64 	%rd6, %rd2;
	cvta.to.global.u64 	%rd7, %rd3;
	mul.lo.s64 	%rd8, %rd5, %rd4;
	add.s64 	%rd9, %rd8, %rd5;
	shl.b64 	%rd10, %rd9, 2;
	add.s64 	%rd11, %rd6, %rd10;
	ld.global.f32 	%f1, [%rd11];
	add.s64 	%rd12, %rd8, %rd1;
	shl.b64 	%rd13, %rd12, 2;
	add.s64 	%rd14, %rd6, %rd13;
	ld.global.f32 	%f2, [%rd14];
	div.rn.f32 	%f3, %f2, %f1;
	st.global.f32 	[%rd14], %f3;
	add.s64 	%rd15, %rd7, %rd13;
	ld.global.f32 	%f4, [%rd15];
	div.rn.f32 	%f5, %f4, %f1;
	st.global.f32 	[%rd15], %f5;
$L__BB9_2:
	ret;

}


// ===== COMPILED SASS (sm_100) =====

	.target	sm_100

	.elftype	@"ET_EXEC"


//--------------------- .note.nv.tkinfo           --------------------------
	.section	.note.nv.tkinfo,"",@"SHT_NOTE"
	.sectionflags	@"SHF_NOTE_NV_TKINFO"
	.tkinfo
        /*0018*/ 	.word	0x00000002
        /*0030*/ 	.string	""
        /*0030*/ 	.string	"ptxas"
        /*0030*/ 	.string	"Cuda compilation tools, release 13.0, V13.0.88"
        /*0030*/ 	.string	"Build cuda_13.0.r13.0/compiler.36424714_0"
        /*0030*/ 	.string	"-arch sm_100 -m 64 "



//--------------------- .note.nv.cuinfo           --------------------------
	.section	.note.nv.cuinfo,"",@"SHT_NOTE"
	.sectionflags	@"SHF_NOTE_NV_CUINFO"
        /*0018*/ 	.short	0x0002
        /*001a*/ 	.short	0x0064
        /*001c*/ 	.short	0x0082
	.zero		2


//--------------------- .nv.info                  --------------------------
	.section	.nv.info,"",@"SHT_CUDA_INFO"
	.align	4


	//----- nvinfo : EIATTR_REGCOUNT
	.align		4
        /*0000*/ 	.byte	0x04, 0x2f
        /*0002*/ 	.short	(.L_6 - .L_5)
	.align		4
.L_5:
        /*0004*/ 	.word	index@(_Z9matrixSumPfS_mmS_)
        /*0008*/ 	.word	0x0000000c


	//----- nvinfo : EIATTR_FRAME_SIZE
	.align		4
.L_6:
        /*000c*/ 	.byte	0x04, 0x11
        /*000e*/ 	.short	(.L_8 - .L_7)
	.align		4
.L_7:
        /*0010*/ 	.word	index@(_Z9matrixSumPfS_mmS_)
        /*0014*/ 	.word	0x00000000


	//----- nvinfo : EIATTR_REGCOUNT
	.align		4
.L_8:
        /*0018*/ 	.byte	0x04, 0x2f
        /*001a*/ 	.short	(.L_10 - .L_9)
	.align		4
.L_9:
        /*001c*/ 	.word	index@(_Z14matrixMultiplyPfS_mmmS_)
        /*0020*/ 	.word	0x00000020


	//----- nvinfo : EIATTR_FRAME_SIZE
	.align		4
.L_10:
        /*0024*/ 	.byte	0x04, 0x11
        /*0026*/ 	.short	(.L_12 - .L_11)
	.align		4
.L_11:
        /*0028*/ 	.word	index@(_Z14matrixMultiplyPfS_mmmS_)
        /*002c*/ 	.word	0x00000000


	//----- nvinfo : EIATTR_REGCOUNT
	.align		4
.L_12:
        /*0030*/ 	.byte	0x04, 0x2f
        /*0032*/ 	.short	(.L_14 - .L_13)
	.align		4
.L_13:
        /*0034*/ 	.word	index@(_Z20matrixScalarMultiplyPffmmS_)
        /*0038*/ 	.word	0x0000000a


	//----- nvinfo : EIATTR_FRAME_SIZE
	.align		4
.L_14:
        /*003c*/ 	.byte	0x04, 0x11
        /*003e*/ 	.short	(.L_16 - .L_15)
	.align		4
.L_15:
        /*0040*/ 	.word	index@(_Z20matrixScalarMultiplyPffmmS_)
        /*0044*/ 	.word	0x00000000


	//----- nvinfo : EIATTR_REGCOUNT
	.align		4
.L_16:
        /*0048*/ 	.byte	0x04, 0x2f
        /*004a*/ 	.short	(.L_18 - .L_17)
	.align		4
.L_17:
        /*004c*/ 	.word	index@(_Z25matrixElementwiseMultiplyPfS_mmS_)
        /*0050*/ 	.word	0x0000000c


	//----- nvinfo : EIATTR_FRAME_SIZE
	.align		4
.L_18:
        /*0054*/ 	.byte	0x04, 0x11
        /*0056*/ 	.short	(.L_20 - .L_19)
	.align		4
.L_19:
        /*0058*/ 	.word	index@(_Z25matrixElementwiseMultiplyPfS_mmS_)
        /*005c*/ 	.word	0x00000000


	//----- nvinfo : EIATTR_REGCOUNT
	.align		4
.L_20:
        /*0060*/ 	.byte	0x04, 0x2f
        /*0062*/ 	.short	(.L_22 - .L_21)
	.align		4
.L_21:
        /*0064*/ 	.word	index@(_Z7sigmoidPfmmS_)
        /*0068*/ 	.word	0x0000000f


	//----- nvinfo : EIATTR_FRAME_SIZE
	.align		4
.L_22:
        /*006c*/ 	.byte	0x04, 0x11
        /*006e*/ 	.short	(.L_24 - .L_23)
	.align		4
.L_23:
        /*0070*/ 	.word	index@($__internal_2_$__cuda_sm20_rcp_rn_f32_slowpath)
        /*0074*/ 	.word	0x00000000


	//----- nvinfo : EIATTR_FRAME_SIZE
	.align		4
.L_24:
        /*0078*/ 	.byte	0x04, 0x11
        /*007a*/ 	.short	(.L_26 - .L_25)
	.align		4
.L_25:
        /*007c*/ 	.word	index@(_Z7sigmoidPfmmS_)
        /*0080*/ 	.word	0x00000000


	//----- nvinfo : EIATTR_REGCOUNT
	.align		4
.L_26:
        /*0084*/ 	.byte	0x04, 0x2f
        /*0086*/ 	.short	(.L_28 - .L_27)
	.align		4
.L_27:
        /*0088*/ 	.word	index@(_Z9transposePfmmS_)
        /*008c*/ 	.word	0x00000018


	//----- nvinfo : EIATTR_FRAME_SIZE
	.align		4
.L_28:
        /*0090*/ 	.byte	0x04, 0x11
        /*0092*/ 	.short	(.L_30 - .L_29)
	.align		4
.L_29:
        /*0094*/ 	.word	index@(_Z9transposePfmmS_)
        /*0098*/ 	.word	0x00000000


	//----- nvinfo : EIATTR_REGCOUNT
	.align		4
.L_30:
        /*009c*/ 	.byte	0x04, 0x2f
        /*009e*/ 	.short	(.L_32 - .L_31)
	.align		4
.L_31:
        /*00a0*/ 	.word	index@(_Z10zeroMatrixPfmm)
        /*00a4*/ 	.word	0x0000000a


	//----- nvinfo : EIATTR_FRAME_SIZE
	.align		4
.L_32:
        /*00a8*/ 	.byte	0x04, 0x11
        /*00aa*/ 	.short	(.L_34 - .L_33)
	.align		4
.L_33:
        /*00ac*/ 	.word	index@(_Z10zeroMatrixPfmm)
        /*00b0*/ 	.word	0x00000000


	//----- nvinfo : EIATTR_REGCOUNT
	.align		4
.L_34:
        /*00b4*/ 	.byte	0x04, 0x2f
        /*00b6*/ 	.short	(.L_36 - .L_35)
	.align		4
.L_35:
        /*00b8*/ 	.word	index@(_Z11addDiagonalPfmf)
        /*00bc*/ 	.word	0x0000000a


	//----- nvinfo : EIATTR_FRAME_SIZE
	.align		4
.L_36:
        /*00c0*/ 	.byte	0x04, 0x11
        /*00c2*/ 	.short	(.L_38 - .L_37)
	.align		4
.L_37:
        /*00c4*/ 	.word	index@(_Z11addDiagonalPfmf)
        /*00c8*/ 	.word	0x00000000


	//----- nvinfo : EIATTR_REGCOUNT
	.align		4
.L_38:
        /*00cc*/ 	.byte	0x04, 0x2f
        /*00ce*/ 	.short	(.L_40 - .L_39)
	.align		4
.L_39:
        /*00d0*/ 	.word	index@(_Z13column_zeroerPfS_mm)
        /*00d4*/ 	.word	0x0000000e


	//----- nvinfo : EIATTR_FRAME_SIZE
	.align		4
.L_40:
        /*00d8*/ 	.byte	0x04, 0x11
        /*00da*/ 	.short	(.L_42 - .L_41)
	.align		4
.L_41:
        /*00dc*/ 	.word	index@($__internal_1_$__cuda_sm3x_div_rn_noftz_f32_slowpath)
        /*00e0*/ 	.word	0x00000000


	//----- nvinfo : EIATTR_FRAME_SIZE
	.align		4
.L_42:
        /*00e4*/ 	.byte	0x04, 0x11
        /*00e6*/ 	.short	(.L_44 - .L_43)
	.align		4
.L_43:
        /*00e8*/ 	.word	index@(_Z13column_zeroerPfS_mm)
        /*00ec*/ 	.word	0x00000000


	//----- nvinfo : EIATTR_REGCOUNT
	.align		4
.L_44:
        /*00f0*/ 	.byte	0x04, 0x2f
        /*00f2*/ 	.short	(.L_46 - .L_45)
	.align		4
.L_45:
        /*00f4*/ 	.word	index@(_Z11row_dividerPfS_mm)
        /*00f8*/ 	.word	0x00000013


	//----- nvinfo : EIATTR_FRAME_SIZE
	.align		4
.L_46:
        /*00fc*/ 	.byte	0x04, 0x11
        /*00fe*/ 	.short	(.L_48 - .L_47)
	.align		4
.L_47:
        /*0100*/ 	.word	index@($__internal_0_$__cuda_sm3x_div_rn_noftz_f32_slowpath)
        /*0104*/ 	.word	0x00000000


	//----- nvinfo : EIATTR_FRAME_SIZE
	.align		4
.L_48:
        /*0108*/ 	.byte	0x04, 0x11
        /*010a*/ 	.short	(.L_50 - .L_49)
	.align		4
.L_49:
        /*010c*/ 	.word	index@(_Z11row_dividerPfS_mm)
        /*0110*/ 	.word	0x00000000


	//----- nvinfo : EIATTR_MIN_STACK_SIZE
	.align		4
.L_50:
        /*0114*/ 	.byte	0x04, 0x12
        /*0116*/ 	.short	(.L_52 - .L_51)
	.align		4
.L_51:
        /*0118*/ 	.word	index@(_Z11row_dividerPfS_mm)
        /*011c*/ 	.word	0x00000000


	//----- nvinfo : EIATTR_MIN_STACK_SIZE
	.align		4
.L_52:
        /*0120*/ 	.byte	0x04, 0x12
        /*0122*/ 	.short	(.L_54 - .L_53)
	.align		4
.L_53:
        /*0124*/ 	.word	index@(_Z13column_zeroerPfS_mm)
        /*0128*/ 	.word	0x00000000


	//----- nvinfo : EIATTR_MIN_STACK_SIZE
	.align		4
.L_54:
        /*012c*/ 	.byte	0x04, 0x12
        /*012e*/ 	.short	(.L_56 - .L_55)
	.align		4
.L_55:
        /*0130*/ 	.word	index@(_Z11addDiagonalPfmf)
        /*0134*/ 	.word	0x00000000


	//----- nvinfo : EIATTR_MIN_STACK_SIZE
	.align		4
.L_56:
        /*0138*/ 	.byte	0x04, 0x12
        /*013a*/ 	.short	(.L_58 - .L_57)
	.align		4
.L_57:
        /*013c*/ 	.word	index@(_Z10zeroMatrixPfmm)
        /*0140*/ 	.word	0x00000000


	//----- nvinfo : EIATTR_MIN_STACK_SIZE
	.align		4
.L_58:
        /*0144*/ 	.byte	0x04, 0x12
        /*0146*/ 	.short	(.L_60 - .L_59)
	.align		4
.L_59:
        /*0148*/ 	.word	index@(_Z9transposePfmmS_)
        /*014c*/ 	.word	0x00000000


	//----- nvinfo : EIATTR_MIN_STACK_SIZE
	.align		4
.L_60:
        /*0150*/ 	.byte	0x04, 0x12
        /*0152*/ 	.short	(.L_62 - .L_61)
	.align		4
.L_61:
        /*0154*/ 	.word	index@(_Z7sigmoidPfmmS_)
        /*0158*/ 	.word	0x00000000


	//----- nvinfo : EIATTR_MIN_STACK_SIZE
	.align		4
.L_62:
        /*015c*/ 	.byte	0x04, 0x12
        /*015e*/ 	.short	(.L_64 - .L_63)
	.align		4
.L_63:
        /*0160*/ 	.word	index@(_Z25matrixElementwiseMultiplyPfS_mmS_)
        /*0164*/ 	.word	0x00000000


	//----- nvinfo : EIATTR_MIN_STACK_SIZE
	.align		4
.L_64:
        /*0168*/ 	.byte	0x04, 0x12
        /*016a*/ 	.short	(.L_66 - .L_65)
	.align		4
.L_65:
        /*016c*/ 	.word	index@(_Z20matrixScalarMultiplyPffmmS_)
        /*0170*/ 	.word	0x00000000


	//----- nvinfo : EIATTR_MIN_STACK_SIZE
	.align		4
.L_66:
        /*0174*/ 	.byte	0x04, 0x12
        /*0176*/ 	.short	(.L_68 - .L_67)
	.align		4
.L_67:
        /*0178*/ 	.word	index@(_Z14matrixMultiplyPfS_mmmS_)
        /*017c*/ 	.word	0x00000000


	//----- nvinfo : EIATTR_MIN_STACK_SIZE
	.align		4
.L_68:
        /*0180*/ 	.byte	0x04, 0x12
        /*0182*/ 	.short	(.L_70 - .L_69)
	.align		4
.L_69:
        /*0184*/ 	.word	index@(_Z9matrixSumPfS_mmS_)
        /*0188*/ 	.word	0x00000000
.L_70:


//--------------------- .nv.compat                --------------------------
	.section	.nv.compat,"",@"SHT_CUDA_COMPAT_INFO"
	.align	4
        /*0000*/ 	.byte	0x02, 0x09, 0x00, 0x00, 0x02, 0x02, 0x01, 0x00, 0x02, 0x05, 0x05, 0x00, 0x03, 0x07, 0x01, 0x01
        /*0010*/ 	.byte	0x02, 0x03, 0x00, 0x00, 0x02, 0x06, 0x01, 0x00, 0x04, 0x0b, 0x08, 0x00, 0x01, 0x00, 0x00, 0x00
        /*0020*/ 	.byte	0x00, 0x00, 0x00, 0x00


//--------------------- .nv.info._Z11row_dividerPfS_mm --------------------------
	.section	.nv.info._Z11row_dividerPfS_mm,"",@"SHT_CUDA_INFO"
	.sectionflags	@""
	.align	4


	//----- nvinfo : EIATTR_CUDA_API_VERSION
	.align		4
        /*0000*/ 	.byte	0x04, 0x37
        /*0002*/ 	.short	(.L_72 - .L_71)
.L_71:
        /*0004*/ 	.word	0x00000082


	//----- nvinfo : EIATTR_KPARAM_INFO
	.align		4
.L_72:
        /*0008*/ 	.byte	0x04, 0x17
        /*000a*/ 	.short	(.L_74 - .L_73)
.L_73:
        /*000c*/ 	.word	0x00000000
        /*0010*/ 	.short	0x0003
        /*0012*/ 	.short	0x0018
        /*0014*/ 	.byte	0x00, 0xf0, 0x21, 0x00


	//----- nvinfo : EIATTR_KPARAM_INFO
	.align		4
.L_74:
        /*0018*/ 	.byte	0x04, 0x17
        /*001a*/ 	.short	(.L_76 - .L_75)
.L_75:
        /*001c*/ 	.word	0x00000000
        /*0020*/ 	.short	0x0002
        /*0022*/ 	.short	0x0010
        /*0024*/ 	.byte	0x00, 0xf0, 0x21, 0x00


	//----- nvinfo : EIATTR_KPARAM_INFO
	.align		4
.L_76:
        /*0028*/ 	.byte	0x04, 0x17
        /*002a*/ 	.short	(.L_78 - .L_77)
.L_77:
        /*002c*/ 	.word	0x00000000
        /*0030*/ 	.short	0x0001
        /*0032*/ 	.short	0x0008
        /*0034*/ 	.byte	0x00, 0xf5, 0x21, 0x00


	//----- nvinfo : EIATTR_KPARAM_INFO
	.align		4
.L_78:
        /*0038*/ 	.byte	0x04, 0x17
        /*003a*/ 	.short	(.L_80 - .L_79)
.L_79:
        /*003c*/ 	.word	0x00000000
        /*0040*/ 	.short	0x0000
        /*0042*/ 	.short	0x0000
        /*0044*/ 	.byte	0x00, 0xf5, 0x21, 0x00


	//----- nvinfo : EIATTR_SPARSE_MMA_MASK
	.align		4
.L_80:
        /*0048*/ 	.byte	0x03, 0x50
        /*004a*/ 	.short	0x0000


	//----- nvinfo : EIATTR_MAXREG_COUNT
	.align		4
        /*004c*/ 	.byte	0x03, 0x1b
        /*004e*/ 	.short	0x00ff


	//----- nvinfo : EIATTR_MERCURY_ISA_VERSION
	.align		4
        /*0050*/ 	.byte	0x03, 0x5f
        /*0052*/ 	.short	0x0101


	//----- nvinfo : EIATTR_VRC_CTA_INIT_COUNT
	.align		4
        /*0054*/ 	.byte	0x02, 0x4a
	.zero		1
	.zero		1


	//----- nvinfo : EIATTR_EXIT_INSTR_OFFSETS
	.align		4
        /*0058*/ 	.byte	0x04, 0x1c
        /*005a*/ 	.short	(.L_82 - .L_81)


	//   ....[0]....
.L_81:
        /*005c*/ 	.word	0x00000050


	//   ....[1]....
        /*0060*/ 	.word	0x00000370


	//----- nvinfo : EIATTR_CRS_STACK_SIZE
	.align		4
.L_82:
        /*0064*/ 	.byte	0x04, 0x1e
        /*0066*/ 	.short	(.L_84 - .L_83)
.L_83:
        /*0068*/ 	.word	0x00000000


	//----- nvinfo : EIATTR_CBANK_PARAM_SIZE
	.align		4
.L_84:
        /*006c*/ 	.byte	0x03, 0x19
        /*006e*/ 	.short	0x0020


	//----- nvinfo : EIATTR_PARAM_CBANK
	.align		4
        /*0070*/ 	.byte	0x04, 0x0a
        /*0072*/ 	.short	(.L_86 - .L_85)
	.align		4
.L_85:
        /*0074*/ 	.word	index@(.nv.constant0._Z11row_dividerPfS_mm)
        /*0078*/ 	.short	0x0380
        /*007a*/ 	.short	0x0020


	//----- nvinfo : EIATTR_SW_WAR
	.align		4
.L_86:
        /*007c*/ 	.byte	0x04, 0x36
        /*007e*/ 	.short	(.L_88 - .L_87)
.L_87:
        /*0080*/ 	.word	0x00000008
.L_88:


//--------------------- .nv.info._Z13column_zeroerPfS_mm --------------------------
	.section	.nv.info._Z13column_zeroerPfS_mm,"",@"SHT_CUDA_INFO"
	.sectionflags	@""
	.align	4


	//----- nvinfo : EIATTR_CUDA_API_VERSION
	.align		4
        /*0000*/ 	.byte	0x04, 0x37
        /*0002*/ 	.short	(.L_90 - .L_89)
.L_89:
        /*0004*/ 	.word	0x00000082


	//----- nvinfo : EIATTR_KPARAM_INFO
	.align		4
.L_90:
        /*0008*/ 	.byte	0x04, 0x17
        /*000a*/ 	.short	(.L_92 - .L_91)
.L_91:
        /*000c*/ 	.word	0x00000000
        /*0010*/ 	.short	0x0003
        /*0012*/ 	.short	0x0018
        /*0014*/ 	.byte	0x00, 0xf0, 0x21, 0x00


	//----- nvinfo : EIATTR_KPARAM_INFO
	.align		4
.L_92:
        /*0018*/ 	.byte	0x04, 0x17
        /*001a*/ 	.short	(.L_94 - .L_93)
.L_93:
        /*001c*/ 	.word	0x00000000
        /*0020*/ 	.short	0x0002
        /*0022*/ 	.short	0x0010
        /*0024*/ 	.byte	0x00, 0xf0, 0x21, 0x00


	//----- nvinfo : EIATTR_KPARAM_INFO
	.align		4
.L_94:
        /*0028*/ 	.byte	0x04, 0x17
        /*002a*/ 	.short	(.L_96 - .L_95)
.L_95:
        /*002c*/ 	.word	0x00000000
        /*0030*/ 	.short	0x0001
        /*0032*/ 	.short	0x0008
        /*0034*/ 	.byte	0x00, 0xf5, 0x21, 0x00


	//----- nvinfo : EIATTR_KPARAM_INFO
	.align		4
.L_96:
        /*0038*/ 	.byte	0x04, 0x17
        /*003a*/ 	.short	(.L_98 - .L_97)
.L_97:
        /*003c*/ 	.word	0x00000000
        /*0040*/ 	.short	0x0000
        /*0042*/ 	.short	0x0000
        /*0044*/ 	.byte	0x00, 0xf5, 0x21, 0x00


	//----- nvinfo : EIATTR_SPARSE_MMA_MASK
	.align		4
.L_98:
        /*0048*/ 	.byte	0x03, 0x50
        /*004a*/ 	.short	0x0000


	//----- nvinfo : EIATTR_MAXREG_COUNT
	.align		4
        /*004c*/ 	.byte	0x03, 0x1b
        /*004e*/ 	.short	0x00ff


	//----- nvinfo : EIATTR_MERCURY_ISA_VERSION
	.align		4
        /*0050*/ 	.byte	0x03, 0x5f
        /*0052*/ 	.short	0x0101


	//----- nvinfo : EIATTR_VRC_CTA_INIT_COUNT
	.align		4
        /*0054*/ 	.byte	0x02, 0x4a
	.zero		1
	.zero		1


	//----- nvinfo : EIATTR_EXIT_INSTR_OFFSETS
	.align		4
        /*0058*/ 	.byte	0x04, 0x1c
        /*005a*/ 	.short	(.L_100 - .L_99)


	//   ....[0]....
.L_99:
        /*005c*/ 	.word	0x00000050


	//   ....[1]....
        /*0060*/ 	.word	0x000000d0


	//   ....[2]....
        /*0064*/ 	.word	0x000004d0


	//----- nvinfo : EIATTR_CRS_STACK_SIZE
	.align		4
.L_100:
        /*0068*/ 	.byte	0x04, 0x1e
        /*006a*/ 	.short	(.L_102 - .L_101)
.L_101:
        /*006c*/ 	.word	0x00000000


	//----- nvinfo : EIATTR_CBANK_PARAM_SIZE
	.align		4
.L_102:
        /*0070*/ 	.byte	0x03, 0x19
        /*0072*/ 	.short	0x0020


	//----- nvinfo : EIATTR_PARAM_CBANK
	.align		4
        /*0074*/ 	.byte	0x04, 0x0a
        /*0076*/ 	.short	(.L_104 - .L_103)
	.align		4
.L_103:
        /*0078*/ 	.word	index@(.nv.constant0._Z13column_zeroerPfS_mm)
        /*007c*/ 	.short	0x0380
        /*007e*/ 	.short	0x0020


	//----- nvinfo : EIATTR_SW_WAR
	.align		4
.L_104:
        /*0080*/ 	.byte	0x04, 0x36
        /*0082*/ 	.short	(.L_106 - .L_105)
.L_105:
        /*0084*/ 	.word	0x00000008
.L_106:


//--------------------- .nv.info._Z11addDiagonalPfmf --------------------------
	.section	.nv.info._Z11addDiagonalPfmf,"",@"SHT_CUDA_INFO"
	.sectionflags	@""
	.align	4


	//----- nvinfo : EIATTR_CUDA_API_VERSION
	.align		4
        /*0000*/ 	.byte	0x04, 0x37
        /*0002*/ 	.short	(.L_108 - .L_107)
.L_107:
        /*0004*/ 	.word	0x00000082


	//----- nvinfo : EIATTR_KPARAM_INFO
	.align		4
.L_108:
        /*0008*/ 	.byte	0x04, 0x17
        /*000a*/ 	.short	(.L_110 - .L_109)
.L_109:
        /*000c*/ 	.word	0x00000000
        /*0010*/ 	.short	0x0002
        /*0012*/ 	.short	0x0010
        /*0014*/ 	.byte	0x00, 0xf0, 0x11, 0x00


	//----- nvinfo : EIATTR_KPARAM_INFO
	.align		4
.L_110:
        /*0018*/ 	.byte	0x04, 0x17
        /*001a*/ 	.short	(.L_112 - .L_111)
.L_111:
        /*001c*/ 	.word	0x00000000
        /*0020*/ 	.short	0x0001
        /*0022*/ 	.short	0x0008
        /*0024*/ 	.byte	0x00, 0xf0, 0x21, 0x00


	//----- nvinfo : EIATTR_KPARAM_INFO
	.align		4
.L_112:
        /*0028*/ 	.byte	0x04, 0x17
        /*002a*/ 	.short	(.L_114 - .L_113)
.L_113:
        /*002c*/ 	.word	0x00000000
        /*0030*/ 	.short	0x0000
        /*0032*/ 	.short	0x0000
        /*0034*/ 	.byte	0x00, 0xf5, 0x21, 0x00


	//----- nvinfo : EIATTR_SPARSE_MMA_MASK
	.align		4
.L_114:
        /*0038*/ 	.byte	0x03, 0x50
        /*003a*/ 	.short	0x0000


	//----- nvinfo : EIATTR_MAXREG_COUNT
	.align		4
        /*003c*/ 	.byte	0x03, 0x1b
        /*003e*/ 	.short	0x00ff


	//----- nvinfo : EIATTR_MERCURY_ISA_VERSION
	.align		4
        /*0040*/ 	.byte	0x03, 0x5f
        /*0042*/ 	.short	0x0101


	//----- nvinfo : EIATTR_VRC_CTA_INIT_COUNT
	.align		4
        /*0044*/ 	.byte	0x02, 0x4a
	.zero		1
	.zero		1


	//----- nvinfo : EIATTR_EXIT_INSTR_OFFSETS
	.align		4
        /*0048*/ 	.byte	0x04, 0x1c
        /*004a*/ 	.short	(.L_116 - .L_115)


	//   ....[0]....
.L_115:
        /*004c*/ 	.word	0x00000050


	//   ....[1]....
        /*0050*/ 	.word	0x00000120


	//----- nvinfo : EIATTR_CBANK_PARAM_SIZE
	.align		4
.L_116:
        /*0054*/ 	.byte	0x03, 0x19
        /*0056*/ 	.short	0x0014


	//----- nvinfo : EIATTR_PARAM_CBANK
	.align		4
        /*0058*/ 	.byte	0x04, 0x0a
        /*005a*/ 	.short	(.L_118 - .L_117)
	.align		4
.L_117:
        /*005c*/ 	.word	index@(.nv.constant0._Z11addDiagonalPfmf)
        /*0060*/ 	.short	0x0380
        /*0062*/ 	.short	0x0014


	//----- nvinfo : EIATTR_SW_WAR
	.align		4
.L_118:
        /*0064*/ 	.byte	0x04, 0x36
        /*0066*/ 	.short	(.L_120 - .L_119)
.L_119:
        /*0068*/ 	.word	0x00000008
.L_120:


//--------------------- .nv.info._Z10zeroMatrixPfmm --------------------------
	.section	.nv.info._Z10zeroMatrixPfmm,"",@"SHT_CUDA_INFO"
	.sectionflags	@""
	.align	4


	//----- nvinfo : EIATTR_CUDA_API_VERSION
	.align		4
        /*0000*/ 	.byte	0x04, 0x37
        /*0002*/ 	.short	(.L_122 - .L_121)
.L_121:
        /*0004*/ 	.word	0x00000082


	//----- nvinfo : EIATTR_KPARAM_INFO
	.align		4
.L_122:
        /*0008*/ 	.byte	0x04, 0x17
        /*000a*/ 	.short	(.L_124 - .L_123)
.L_123:
        /*000c*/ 	.word	0x00000000
        /*0010*/ 	.short	0x0002
        /*0012*/ 	.short	0x0010
        /*0014*/ 	.byte	0x00, 0xf0, 0x21, 0x00


	//----- nvinfo : EIATTR_KPARAM_INFO
	.align		4
.L_124:
        /*0018*/ 	.byte	0x04, 0x17
        /*001a*/ 	.short	(.L_126 - .L_125)
.L_125:
        /*001c*/ 	.word	0x00000000
        /*0020*/ 	.short	0x0001
        /*0022*/ 	.short	0x0008
        /*0024*/ 	.byte	0x00, 0xf0, 0x21, 0x00


	//----- nvinfo : EIATTR_KPARAM_INFO
	.align		4
.L_126:
        /*0028*/ 	.byte	0x04, 0x17
        /*002a*/ 	.short	(.L_128 - .L_127)
.L_127:
        /*002c*/ 	.word	0x00000000
        /*0030*/ 	.short	0x0000
        /*0032*/ 	.short	0x0000
        /*0034*/ 	.byte	0x00, 0xf5, 0x21, 0x00


	//----- nvinfo : EIATTR_SPARSE_MMA_MASK
	.align		4
.L_128:
        /*0038*/ 	.byte	0x03, 0x50
        /*003a*/ 	.short	0x0000


	//----- nvinfo : EIATTR_MAXREG_COUNT
	.align		4
        /*003c*/ 	.byte	0x03, 0x1b
        /*003e*/ 	.short	0x00ff


	//----- nvinfo : EIATTR_MERCURY_ISA_VERSION
	.align		4
        /*0040*/ 	.byte	0x03, 0x5f
        /*0042*/ 	.short	0x0101


	//----- nvinfo : EIATTR_VRC_CTA_INIT_COUNT
	.align		4
        /*0044*/ 	.byte	0x02, 0x4a
	.zero		1
	.zero		1


	//----- nvinfo : EIATTR_EXIT_INSTR_OFFSETS
	.align		4
        /*0048*/ 	.byte	0x04, 0x1c
        /*004a*/ 	.short	(.L_130 - .L_129)


	//   ....[0]....
.L_129:
        /*004c*/ 	.word	0x00000090


	//   ....[1]....
        /*0050*/ 	.word	0x00000130


	//----- nvinfo : EIATTR_CBANK_PARAM_SIZE
	.align		4
.L_130:
        /*0054*/ 	.byte	0x03, 0x19
        /*0056*/ 	.short	0x0018


	//----- nvinfo : EIATTR_PARAM_CBANK
	.align		4
        /*0058*/ 	.byte	0x04, 0x0a
        /*005a*/ 	.short	(.L_132 - .L_131)
	.align		4
.L_131:
        /*005c*/ 	.word	index@(.nv.constant0._Z10zeroMatrixPfmm)
        /*0060*/ 	.short	0x0380
        /*0062*/ 	.short	0x0018


	//----- nvinfo : EIATTR_SW_WAR
	.align		4
.L_132:
        /*0064*/ 	.byte	0x04, 0x36
        /*0066*/ 	.short	(.L_134 - .L_133)
.L_133:
        /*0068*/ 	.word	0x00000008
.L_134:


//--------------------- .nv.info._Z9transposePfmmS_ --------------------------
	.section	.nv.info._Z9transposePfmmS_,"",@"SHT_CUDA_INFO"
	.sectionflags	@""
	.align	4


	//----- nvinfo : EIATTR_CUDA_API_VERSION
	.align		4
        /*0000*/ 	.byte	0x04, 0x37
        /*0002*/ 	.short	(.L_136 - .L_135)
.L_135:
        /*0004*/ 	.word	0x00000082


	//----- nvinfo : EIATTR_KPARAM_INFO
	.align		4
.L_136:
        /*0008*/ 	.byte	0x04, 0x17
        /*000a*/ 	.short	(.L_138 - .L_137)
.L_137:
        /*000c*/ 	.word	0x00000000
        /*0010*/ 	.short	0x0003
        /*0012*/ 	.short	0x0018
        /*0014*/ 	.byte	0x00, 0xf5, 0x21, 0x00


	//----- nvinfo : EIATTR_KPARAM_INFO
	.align		4
.L_138:
        /*0018*/ 	.byte	0x04, 0x17
        /*001a*/ 	.short	(.L_140 - .L_139)
.L_139:
        /*001c*/ 	.word	0x00000000
        /*0020*/ 	.short	0x0002
        /*0022*/ 	.short	0x0010
        /*0024*/ 	.byte	0x00, 0xf0, 0x21, 0x00


	//----- nvinfo : EIATTR_KPARAM_INFO
	.align		4
.L_140:
        /*0028*/ 	.byte	0x04, 0x17
        /*002a*/ 	.short	(.L_142 - .L_141)
.L_141:
        /*002c*/ 	.word	0x00000000
        /*0030*/ 	.short	0x0001
        /*0032*/ 	.short	0x0008
        /*0034*/ 	.byte	0x00, 0xf0, 0x21, 0x00


	//----- nvinfo : EIATTR_KPARAM_INFO
	.align		4
.L_142:
        /*0038*/ 	.byte	0x04, 0x17
        /*003a*/ 	.short	(.L_144 - .L_143)
.L_143:
        /*003c*/ 	.word	0x00000000
        /*0040*/ 	.short	0x0000
        /*0042*/ 	.short	0x0000
        /*0044*/ 	.byte	0x00, 0xf5, 0x21, 0x00


	//----- nvinfo : EIATTR_SPARSE_MMA_MASK
	.align		4
.L_144:
        /*0048*/ 	.byte	0x03, 0x50
        /*004a*/ 	.short	0x0000


	//----- nvinfo : EIATTR_MAXREG_COUNT
	.align		4
        /*004c*/ 	.byte	0x03, 0x1b
        /*004e*/ 	.short	0x00ff


	//----- nvinfo : EIATTR_EXTERNS
	.align		4
        /*0050*/ 	.byte	0x04, 0x0f
        /*0052*/ 	.short	(.L_146 - .L_145)


	//   ....[0]....
	.align		4
.L_145:
        /*0054*/ 	.word	index@(__assertfail)


	//----- nvinfo : EIATTR_MERCURY_ISA_VERSION
	.align		4
.L_146:
        /*0058*/ 	.byte	0x03, 0x5f
        /*005a*/ 	.short	0x0101


	//----- nvinfo : EIATTR_VRC_CTA_INIT_COUNT
	.align		4
        /*005c*/ 	.byte	0x02, 0x4a
	.zero		1
	.zero		1


	//----- nvinfo : EIATTR_SYSCALL_OFFSETS
	.align		4
        /*0060*/ 	.byte	0x04, 0x46
        /*0062*/ 	.short	(.L_148 - .L_147)


	//   ....[0]....
.L_147:
        /*0064*/ 	.word	0x00000150


	//----- nvinfo : EIATTR_EXIT_INSTR_OFFSETS
	.align		4
.L_148:
        /*0068*/ 	.byte	0x04, 0x1c
        /*006a*/ 	.short	(.L_150 - .L_149)


	//   ....[0]....
.L_149:
        /*006c*/ 	.word	0x000001e0


	//   ....[1]....
        /*0070*/ 	.word	0x00000300


	//----- nvinfo : EIATTR_CBANK_PARAM_SIZE
	.align		4
.L_150:
        /*0074*/ 	.byte	0x03, 0x19
        /*0076*/ 	.short	0x0020


	//----- nvinfo : EIATTR_PARAM_CBANK
	.align		4
        /*0078*/ 	.byte	0x04, 0x0a
        /*007a*/ 	.short	(.L_152 - .L_151)
	.align		4
.L_151:
        /*007c*/ 	.word	index@(.nv.constant0._Z9transposePfmmS_)
        /*0080*/ 	.short	0x0380
        /*0082*/ 	.short	0x0020


	//----- nvinfo : EIATTR_SW_WAR
	.align		4
.L_152:
        /*0084*/ 	.byte	0x04, 0x36
        /*0086*/ 	.short	(.L_154 - .L_153)
.L_153:
        /*0088*/ 	.word	0x00000008
.L_154:


//--------------------- .nv.info._Z7sigmoidPfmmS_ --------------------------
	.section	.nv.info._Z7sigmoidPfmmS_,"",@"SHT_CUDA_INFO"
	.sectionflags	@""
	.align	4


	//----- nvinfo : EIATTR_CUDA_API_VERSION
	.align		4
        /*0000*/ 	.byte	0x04, 0x37
        /*0002*/ 	.short	(.L_156 - .L_155)
.L_155:
        /*0004*/ 	.word	0x00000082


	//----- nvinfo : EIATTR_KPARAM_INFO
	.align		4
.L_156:
        /*0008*/ 	.byte	0x04, 0x17
        /*000a*/ 	.short	(.L_158 - .L_157)
.L_157:
        /*000c*/ 	.word	0x00000000
        /*0010*/ 	.short	0x0003
        /*0012*/ 	.short	0x0018
        /*0014*/ 	.byte	0x00, 0xf5, 0x21, 0x00


	//----- nvinfo : EIATTR_KPARAM_INFO
	.align		4
.L_158:
        /*0018*/ 	.byte	0x04, 0x17
        /*001a*/ 	.short	(.L_160 - .L_159)
.L_159:
        /*001c*/ 	.word	0x00000000
        /*0020*/ 	.short	0x0002
        /*0022*/ 	.short	0x0010
        /*0024*/ 	.byte	0x00, 0xf0, 0x21, 0x00


	//----- nvinfo : EIATTR_KPARAM_INFO
	.align		4
.L_160:
        /*0028*/ 	.byte	0x04, 0x17
        /*002a*/ 	.short	(.L_162 - .L_161)
.L_161:
        /*002c*/ 	.word	0x00000000
        /*0030*/ 	.short	0x0001
        /*0032*/ 	.short	0x0008
        /*0034*/ 	.byte	0x00, 0xf0, 0x21, 0x00


	//----- nvinfo : EIATTR_KPARAM_INFO
	.align		4
.L_162:
        /*0038*/ 	.byte	0x04, 0x17
        /*003a*/ 	.short	(.L_164 - .L_163)
.L_163:
        /*003c*/ 	.word	0x00000000
        /*0040*/ 	.short	0x0000
        /*0042*/ 	.short	0x0000
        /*0044*/ 	.byte	0x00, 0xf5, 0x21, 0x00


	//----- nvinfo : EIATTR_SPARSE_MMA_MASK
	.align		4
.L_164:
        /*0048*/ 	.byte	0x03, 0x50
        /*004a*/ 	.short	0x0000


	//----- nvinfo : EIATTR_MAXREG_COUNT
	.align		4
        /*004c*/ 	.byte	0x03, 0x1b
        /*004e*/ 	.short	0x00ff


	//----- nvinfo : EIATTR_MERCURY_ISA_VERSION
	.align		4
        /*0050*/ 	.byte	0x03, 0x5f
        /*0052*/ 	.short	0x0101


	//----- nvinfo : EIATTR_VRC_CTA_INIT_COUNT
	.align		4
        /*0054*/ 	.byte	0x02, 0x4a
	.zero		1
	.zero		1


	//----- nvinfo : EIATTR_EXIT_INSTR_OFFSETS
	.align		4
        /*0058*/ 	.byte	0x04, 0x1c
        /*005a*/ 	.short	(.L_166 - .L_165)


	//   ....[0]....
.L_165:
        /*005c*/ 	.word	0x00000090


	//   ....[1]....
        /*0060*/ 	.word	0x000002f0


	//----- nvinfo : EIATTR_CRS_STACK_SIZE
	.align		4
.L_166:
        /*0064*/ 	.byte	0x04, 0x1e
        /*0066*/ 	.short	(.L_168 - .L_167)
.L_167:
        /*0068*/ 	.word	0x00000000


	//----- nvinfo : EIATTR_CBANK_PARAM_SIZE
	.align		4
.L_168:
        /*006c*/ 	.byte	0x03, 0x19
        /*006e*/ 	.short	0x0020


	//----- nvinfo : EIATTR_PARAM_CBANK
	.align		4
        /*0070*/ 	.byte	0x04, 0x0a
        /*0072*/ 	.short	(.L_170 - .L_169)
	.align		4
.L_169:
        /*0074*/ 	.word	index@(.nv.constant0._Z7sigmoidPfmmS_)
        /*0078*/ 	.short	0x0380
        /*007a*/ 	.short	0x0020


	//----- nvinfo : EIATTR_SW_WAR
	.align		4
.L_170:
        /*007c*/ 	.byte	0x04, 0x36
        /*007e*/ 	.short	(.L_172 - .L_171)
.L_171:
        /*0080*/ 	.word	0x00000008
.L_172:


//--------------------- .nv.info._Z25matrixElementwiseMultiplyPfS_mmS_ --------------------------
	.section	.nv.info._Z25matrixElementwiseMultiplyPfS_mmS_,"",@"SHT_CUDA_INFO"
	.sectionflags	@""
	.align	4


	//----- nvinfo : EIATTR_CUDA_API_VERSION
	.align		4
        /*0000*/ 	.byte	0x04, 0x37
        /*0002*/ 	.short	(.L_174 - .L_173)
.L_173:
        /*0004*/ 	.word	0x00000082


	//----- nvinfo : EIATTR_KPARAM_INFO
	.align		4
.L_174:
        /*0008*/ 	.byte	0x04, 0x17
        /*000a*/ 	.short	(.L_176 - .L_175)
.L_175:
        /*000c*/ 	.word	0x00000000
        /*0010*/ 	.short	0x0004
        /*0012*/ 	.short	0x0020
        /*0014*/ 	.byte	0x00, 0xf5, 0x21, 0x00


	//----- nvinfo : EIATTR_KPARAM_INFO
	.align		4
.L_176:
        /*0018*/ 	.byte	0x04, 0x17
        /*001a*/ 	.short	(.L_178 - .L_177)
.L_177:
        /*001c*/ 	.word	0x00000000
        /*0020*/ 	.short	0x0003
        /*0022*/ 	.short	0x0018
        /*0024*/ 	.byte	0x00, 0xf0, 0x21, 0x00


	//----- nvinfo : EIATTR_KPARAM_INFO
	.align		4
.L_178:
        /*0028*/ 	.byte	0x04, 0x17
        /*002a*/ 	.short	(.L_180 - .L_179)
.L_179:
        /*002c*/ 	.word	0x00000000
        /*0030*/ 	.short	0x0002
        /*0032*/ 	.short	0x0010
        /*0034*/ 	.byte	0x00, 0xf0, 0x21, 0x00


	//----- nvinfo : EIATTR_KPARAM_INFO
	.align		4
.L_180:
        /*0038*/ 	.byte	0x04, 0x17
        /*003a*/ 	.short	(.L_182 - .L_181)
.L_181:
        /*003c*/ 	.word	0x00000000
        /*0040*/ 	.short	0x0001
        /*0042*/ 	.short	0x0008
        /*0044*/ 	.byte	0x00, 0xf5, 0x21, 0x00


	//----- nvinfo : EIATTR_KPARAM_INFO
	.align		4
.L_182:
        /*0048*/ 	.byte	0x04, 0x17
        /*004a*/ 	.short	(.L_184 - .L_183)
.L_183:
        /*004c*/ 	.word	0x00000000
        /*0050*/ 	.short	0x0000
        /*0052*/ 	.short	0x0000
        /*0054*/ 	.byte	0x00, 0xf5, 0x21, 0x00


	//----- nvinfo : EIATTR_SPARSE_MMA_MASK
	.align		4
.L_184:
        /*0058*/ 	.byte	0x03, 0x50
        /*005a*/ 	.short	0x0000


	//----- nvinfo : EIATTR_MAXREG_COUNT
	.align		4
        /*005c*/ 	.byte	0x03, 0x1b
        /*005e*/ 	.short	0x00ff


	//----- nvinfo : EIATTR_MERCURY_ISA_VERSION
	.align		4
        /*0060*/ 	.byte	0x03, 0x5f
        /*0062*/ 	.short	0x0101


	//----- nvinfo : EIATTR_VRC_CTA_INIT_COUNT
	.align		4
        /*0064*/ 	.byte	0x02, 0x4a
	.zero		1
	.zero		1


	//----- nvinfo : EIATTR_EXIT_INSTR_OFFSETS
	.align		4
        /*0068*/ 	.byte	0x04, 0x1c
        /*006a*/ 	.short	(.L_186 - .L_185)


	//   ....[0]....
.L_185:
        /*006c*/ 	.word	0x00000090


	//   ....[1]....
        /*0070*/ 	.word	0x000001d0


	//----- nvinfo : EIATTR_CBANK_PARAM_SIZE
	.align		4
.L_186:
        /*0074*/ 	.byte	0x03, 0x19
        /*0076*/ 	.short	0x0028


	//----- nvinfo : EIATTR_PARAM_CBANK
	.align		4
        /*0078*/ 	.byte	0x04, 0x0a
        /*007a*/ 	.short	(.L_188 - .L_187)
	.align		4
.L_187:
        /*007c*/ 	.word	index@(.nv.constant0._Z25matrixElementwiseMultiplyPfS_mmS_)
        /*0080*/ 	.short	0x0380
        /*0082*/ 	.short	0x0028


	//----- nvinfo : EIATTR_SW_WAR
	.align		4
.L_188:
        /*0084*/ 	.byte	0x04, 0x36
        /*0086*/ 	.short	(.L_190 - .L_189)
.L_189:
        /*0088*/ 	.word	0x00000008
.L_190:


//--------------------- .nv.info._Z20matrixScalarMultiplyPffmmS_ --------------------------
	.section	.nv.info._Z20matrixScalarMultiplyPffmmS_,"",@"SHT_CUDA_INFO"
	.sectionflags	@""
	.align	4


	//----- nvinfo : EIATTR_CUDA_API_VERSION
	.align		4
        /*0000*/ 	.byte	0x04, 0x37
        /*0002*/ 	.short	(.L_192 - .L_191)
.L_191:
        /*0004*/ 	.word	0x00000082


	//----- nvinfo : EIATTR_KPARAM_INFO
	.align		4
.L_192:
        /*0008*/ 	.byte	0x04, 0x17
        /*000a*/ 	.short	(.L_194 - .L_193)
.L_193:
        /*000c*/ 	.word	0x00000000
        /*0010*/ 	.short	0x0004
        /*0012*/ 	.short	0x0020
        /*0014*/ 	.byte	0x00, 0xf5, 0x21, 0x00


	//----- nvinfo : EIATTR_KPARAM_INFO
	.align		4
.L_194:
        /*0018*/ 	.byte	0x04, 0x17
        /*001a*/ 	.short	(.L_196 - .L_195)
.L_195:
        /*001c*/ 	.word	0x00000000
        /*0020*/ 	.short	0x0003
        /*0022*/ 	.short	0x0018
        /*0024*/ 	.byte	0x00, 0xf0, 0x21, 0x00


	//----- nvinfo : EIATTR_KPARAM_INFO
	.align		4
.L_196:
        /*0028*/ 	.byte	0x04, 0x17
        /*002a*/ 	.short	(.L_198 - .L_197)
.L_197:
        /*002c*/ 	.word	0x00000000
        /*0030*/ 	.short	0x0002
        /*0032*/ 	.short	0x0010
        /*0034*/ 	.byte	0x00, 0xf0, 0x21, 0x00


	//----- nvinfo : EIATTR_KPARAM_INFO
	.align		4
.L_198:
        /*0038*/ 	.byte	0x04, 0x17
        /*003a*/ 	.short	(.L_200 - .L_199)
.L_199:
        /*003c*/ 	.word	0x00000000
        /*0040*/ 	.short	0x0001
        /*0042*/ 	.short	0x0008
        /*0044*/ 	.byte	0x00, 0xf0, 0x11, 0x00


	//----- nvinfo : EIATTR_KPARAM_INFO
	.align		4
.L_200:
        /*0048*/ 	.byte	0x04, 0x17
        /*004a*/ 	.short	(.L_202 - .L_201)
.L_201:
        /*004c*/ 	.word	0x00000000
        /*0050*/ 	.short	0x0000
        /*0052*/ 	.short	0x0000
        /*0054*/ 	.byte	0x00, 0xf5, 0x21, 0x00


	//----- nvinfo : EIATTR_SPARSE_MMA_MASK
	.align		4
.L_202:
        /*0058*/ 	.byte	0x03, 0x50
        /*005a*/ 	.short	0x0000


	//----- nvinfo : EIATTR_MAXREG_COUNT
	.align		4
        /*005c*/ 	.byte	0x03, 0x1b
        /*005e*/ 	.short	0x00ff


	//----- nvinfo : EIATTR_MERCURY_ISA_VERSION
	.align		4
        /*0060*/ 	.byte	0x03, 0x5f
        /*0062*/ 	.short	0x0101


	//----- nvinfo : EIATTR_VRC_CTA_INIT_COUNT
	.align		4
        /*0064*/ 	.byte	0x02, 0x4a
	.zero		1
	.zero		1


	//----- nvinfo : EIATTR_EXIT_INSTR_OFFSETS
	.align		4
        /*0068*/ 	.byte	0x04, 0x1c
        /*006a*/ 	.short	(.L_204 - .L_203)


	//   ....[0]....
.L_203:
        /*006c*/ 	.word	0x00000090


	//   ....[1]....
        /*0070*/ 	.word	0x000001b0


	//----- nvinfo : EIATTR_CBANK_PARAM_SIZE
	.align		4
.L_204:
        /*0074*/ 	.byte	0x03, 0x19
        /*0076*/ 	.short	0x0028


	//----- nvinfo : EIATTR_PARAM_CBANK
	.align		4
        /*0078*/ 	.byte	0x04, 0x0a
        /*007a*/ 	.short	(.L_206 - .L_205)
	.align		4
.L_205:
        /*007c*/ 	.word	index@(.nv.constant0._Z20matrixScalarMultiplyPffmmS_)
        /*0080*/ 	.short	0x0380
        /*0082*/ 	.short	0x0028


	//----- nvinfo : EIATTR_SW_WAR
	.align		4
.L_206:
        /*0084*/ 	.byte	0x04, 0x36
        /*0086*/ 	.short	(.L_208 - .L_207)
.L_207:
        /*0088*/ 	.word	0x00000008
.L_208:


//--------------------- .nv.info._Z14matrixMultiplyPfS_mmmS_ --------------------------
	.section	.nv.info._Z14matrixMultiplyPfS_mmmS_,"",@"SHT_CUDA_INFO"
	.sectionflags	@""
	.align	4


	//----- nvinfo : EIATTR_CUDA_API_VERSION
	.align		4
        /*0000*/ 	.byte	0x04, 0x37
        /*0002*/ 	.short	(.L_210 - .L_209)
.L_209:
        /*0004*/ 	.word	0x00000082


	//----- nvinfo : EIATTR_KPARAM_INFO
	.align		4
.L_210:
        /*0008*/ 	.byte	0x04, 0x17
        /*000a*/ 	.short	(.L_212 - .L_211)
.L_211:
        /*000c*/ 	.word	0x00000000
        /*0010*/ 	.short	0x0005
        /*0012*/ 	.short	0x0028
        /*0014*/ 	.byte	0x00, 0xf5, 0x21, 0x00


	//----- nvinfo : EIATTR_KPARAM_INFO
	.align		4
.L_212:
        /*0018*/ 	.byte	0x04, 0x17
        /*001a*/ 	.short	(.L_214 - .L_213)
.L_213:
        /*001c*/ 	.word	0x00000000
        /*0020*/ 	.short	0x0004
        /*0022*/ 	.short	0x0020
        /*0024*/ 	.byte	0x00, 0xf0, 0x21, 0x00


	//----- nvinfo : EIATTR_KPARAM_INFO
	.align		4
.L_214:
        /*0028*/ 	.byte	0x04, 0x17
        /*002a*/ 	.short	(.L_216 - .L_215)
.L_215:
        /*002c*/ 	.word	0x00000000
        /*0030*/ 	.short	0x0003
        /*0032*/ 	.short	0x0018
        /*0034*/ 	.byte	0x00, 0xf0, 0x21, 0x00


	//----- nvinfo : EIATTR_KPARAM_INFO
	.align		4
.L_216:
        /*0038*/ 	.byte	0x04, 0x17
        /*003a*/ 	.short	(.L_218 - .L_217)
.L_217:
        /*003c*/ 	.word	0x00000000
        /*0040*/ 	.short	0x0002
        /*0042*/ 	.short	0x0010
        /*0044*/ 	.byte	0x00, 0xf0, 0x21, 0x00


	//----- nvinfo : EIATTR_KPARAM_INFO
	.align		4
.L_218:
        /*0048*/ 	.byte	0x04, 0x17
        /*004a*/ 	.short	(.L_220 - .L_219)
.L_219:
        /*004c*/ 	.word	0x00000000
        /*0050*/ 	.short	0x0001
        /*0052*/ 	.short	0x0008
        /*0054*/ 	.byte	0x00, 0xf5, 0x21, 0x00


	//----- nvinfo : EIATTR_KPARAM_INFO
	.align		4
.L_220:
        /*0058*/ 	.byte	0x04, 0x17
        /*005a*/ 	.short	(.L_222 - .L_221)
.L_221:
        /*005c*/ 	.word	0x00000000
        /*0060*/ 	.short	0x0000
        /*0062*/ 	.short	0x0000
        /*0064*/ 	.byte	0x00, 0xf5, 0x21, 0x00


	//----- nvinfo : EIATTR_SPARSE_MMA_MASK
	.align		4
.L_222:
        /*0068*/ 	.byte	0x03, 0x50
        /*006a*/ 	.short	0x0000


	//----- nvinfo : EIATTR_MAXREG_COUNT
	.align		4
        /*006c*/ 	.byte	0x03, 0x1b
        /*006e*/ 	.short	0x00ff


	//----- nvinfo : EIATTR_EXTERNS
	.align		4
        /*0070*/ 	.byte	0x04, 0x0f
        /*0072*/ 	.short	(.L_224 - .L_223)


	//   ....[0]....
	.align		4
.L_223:
        /*0074*/ 	.word	index@(__assertfail)


	//----- nvinfo : EIATTR_MERCURY_ISA_VERSION
	.align		4
.L_224:
        /*0078*/ 	.byte	0x03, 0x5f
        /*007a*/ 	.short	0x0101


	//----- nvinfo : EIATTR_VRC_CTA_INIT_COUNT
	.align		4
        /*007c*/ 	.byte	0x02, 0x4a
	.zero		1
	.zero		1


	//----- nvinfo : EIATTR_SYSCALL_OFFSETS
	.align		4
        /*0080*/ 	.byte	0x04, 0x46
        /*0082*/ 	.short	(.L_226 - .L_225)


	//   ....[0]....
.L_225:
        /*0084*/ 	.word	0x00000170


	//----- nvinfo : EIATTR_EXIT_INSTR_OFFSETS
	.align		4
.L_226:
        /*0088*/ 	.byte	0x04, 0x1c
        /*008a*/ 	.short	(.L_228 - .L_227)


	//   ....[0]....
.L_227:
        /*008c*/ 	.word	0x00000200


	//   ....[1]....
        /*0090*/ 	.word	0x000002f0


	//   ....[2]....
        /*0094*/ 	.word	0x000008b0


	//   ....[3]....
        /*0098*/ 	.word	0x00000bf0


	//   ....[4]....
        /*009c*/ 	.word	0x00000e40


	//   ....[5]....
        /*00a0*/ 	.word	0x00000f90


	//----- nvinfo : EIATTR_CRS_STACK_SIZE
	.align		4
.L_228:
        /*00a4*/ 	.byte	0x04, 0x1e
        /*00a6*/ 	.short	(.L_230 - .L_229)
.L_229:
        /*00a8*/ 	.word	0x00000000


	//----- nvinfo : EIATTR_CBANK_PARAM_SIZE
	.align		4
.L_230:
        /*00ac*/ 	.byte	0x03, 0x19
        /*00ae*/ 	.short	0x0030


	//----- nvinfo : EIATTR_PARAM_CBANK
	.align		4
        /*00b0*/ 	.byte	0x04, 0x0a
        /*00b2*/ 	.short	(.L_232 - .L_231)
	.align		4
.L_231:
        /*00b4*/ 	.word	index@(.nv.constant0._Z14matrixMultiplyPfS_mmmS_)
        /*00b8*/ 	.short	0x0380
        /*00ba*/ 	.short	0x0030


	//----- nvinfo : EIATTR_SW_WAR
	.align		4
.L_232:
        /*00bc*/ 	.byte	0x04, 0x36
        /*00be*/ 	.short	(.L_234 - .L_233)
.L_233:
        /*00c0*/ 	.word	0x00000008
.L_234:


//--------------------- .nv.info._Z9matrixSumPfS_mmS_ --------------------------
	.section	.nv.info._Z9matrixSumPfS_mmS_,"",@"SHT_CUDA_INFO"
	.sectionflags	@""
	.align	4


	//----- nvinfo : EIATTR_CUDA_API_VERSION
	.align		4
        /*0000*/ 	.byte	0x04, 0x37
        /*0002*/ 	.short	(.L_236 - .L_235)
.L_235:
        /*0004*/ 	.word	0x00000082


	//----- nvinfo : EIATTR_KPARAM_INFO
	.align		4
.L_236:
        /*0008*/ 	.byte	0x04, 0x17
        /*000a*/ 	.short	(.L_238 - .L_237)
.L_237:
        /*000c*/ 	.word	0x00000000
        /*0010*/ 	.short	0x0004
        /*0012*/ 	.short	0x0020
        /*0014*/ 	.byte	0x00, 0xf5, 0x21, 0x00


	//----- nvinfo : EIATTR_KPARAM_INFO
	.align		4
.L_238:
        /*0018*/ 	.byte	0x04, 0x17
        /*001a*/ 	.short	(.L_240 - .L_239)
.L_239:
        /*001c*/ 	.word	0x00000000
        /*0020*/ 	.short	0x0003
        /*0022*/ 	.short	0x0018
        /*0024*/ 	.byte	0x00, 0xf0, 0x21, 0x00


	//----- nvinfo : EIATTR_KPARAM_INFO
	.align		4
.L_240:
        /*0028*/ 	.byte	0x04, 0x17
        /*002a*/ 	.short	(.L_242 - .L_241)
.L_241:
        /*002c*/ 	.word	0x00000000
        /*0030*/ 	.short	0x0002
        /*0032*/ 	.short	0x0010
        /*0034*/ 	.byte	0x00, 0xf0, 0x21, 0x00


	//----- nvinfo : EIATTR_KPARAM_INFO
	.align		4
.L_242:
        /*0038*/ 	.byte	0x04, 0x17
        /*003a*/ 	.short	(.L_244 - .L_243)
.L_243:
        /*003c*/ 	.word	0x00000000
        /*0040*/ 	.short	0x0001
        /*0042*/ 	.short	0x0008
        /*0044*/ 	.byte	0x00, 0xf5, 0x21, 0x00


	//----- nvinfo : EIATTR_KPARAM_INFO
	.align		4
.L_244:
        /*0048*/ 	.byte	0x04, 0x17
        /*004a*/ 	.short	(.L_246 - .L_245)
.L_245:
        /*004c*/ 	.word	0x00000000
        /*0050*/ 	.short	0x0000
        /*0052*/ 	.short	0x0000
        /*0054*/ 	.byte	0x00, 0xf5, 0x21, 0x00


	//----- nvinfo : EIATTR_SPARSE_MMA_MASK
	.align		4
.L_246:
        /*0058*/ 	.byte	0x03, 0x50
        /*005a*/ 	.short	0x0000


	//----- nvinfo : EIATTR_MAXREG_COUNT
	.align		4
        /*005c*/ 	.byte	0x03, 0x1b
        /*005e*/ 	.short	0x00ff


	//----- nvinfo : EIATTR_MERCURY_ISA_VERSION
	.align		4
        /*0060*/ 	.byte	0x03, 0x5f
        /*0062*/ 	.short	0x0101


	//----- nvinfo : EIATTR_VRC_CTA_INIT_COUNT
	.align		4
        /*0064*/ 	.byte	0x02, 0x4a
	.zero		1
	.zero		1


	//----- nvinfo : EIATTR_EXIT_INSTR_OFFSETS
	.align		4
        /*0068*/ 	.byte	0x04, 0x1c
        /*006a*/ 	.short	(.L_248 - .L_247)


	//   ....[0]....
.L_247:
        /*006c*/ 	.word	0x00000090


	//   ....[1]....
        /*0070*/ 	.word	0x000001d0


	//----- nvinfo : EIATTR_CBANK_PARAM_SIZE
	.align		4
.L_248:
        /*0074*/ 	.byte	0x03, 0x19
        /*0076*/ 	.short	0x0028


	//----- nvinfo : EIATTR_PARAM_CBANK
	.align		4
        /*0078*/ 	.byte	0x04, 0x0a
        /*007a*/ 	.short	(.L_250 - .L_249)
	.align		4
.L_249:
        /*007c*/ 	.word	index@(.nv.constant0._Z9matrixSumPfS_mmS_)
        /*0080*/ 	.short	0x0380
        /*0082*/ 	.short	0x0028


	//----- nvinfo : EIATTR_SW_WAR
	.align		4
.L_250:
        /*0084*/ 	.byte	0x04, 0x36
        /*0086*/ 	.short	(.L_252 - .L_251)
.L_251:
        /*0088*/ 	.word	0x00000008
.L_252:


//--------------------- .nv.callgraph             --------------------------
	.section	.nv.callgraph,"",@"SHT_CUDA_CALLGRAPH"
	.align	4
	.sectionentsize	8
	.align		4
        /*0000*/ 	.word	0x00000000
	.align		4
        /*0004*/ 	.word	0xffffffff
	.align		4
        /*0008*/ 	.word	index@(_Z9transposePfmmS_)
	.align		4
        /*000c*/ 	.word	index@(__assertfail)
	.align		4
        /*0010*/ 	.word	index@(_Z14matrixMultiplyPfS_mmmS_)
	.align		4
        /*0014*/ 	.word	index@(__assertfail)
	.align		4
        /*0018*/ 	.word	0x00000000
	.align		4
        /*001c*/ 	.word	0xfffffffe
	.align		4
        /*0020*/ 	.word	0x00000000
	.align		4
        /*0024*/ 	.word	0xfffffffd
	.align		4
        /*0028*/ 	.word	0x00000000
	.align		4
        /*002c*/ 	.word	0xfffffffc


//--------------------- .nv.constant4             --------------------------
	.section	.nv.constant4,"a",@progbits
	.align	8
	.align		8
.nv.constant4:
        /*0000*/ 	.dword	__unnamed_1
	.align		8
        /*0008*/ 	.dword	__unnamed_2
	.align		8
        /*0010*/ 	.dword	$str
	.align		8
        /*0018*/ 	.dword	$str$1
	.align		8
        /*0020*/ 	.dword	$str$2
	.align		8
        /*0028*/ 	.dword	__assertfail


//--------------------- .text._Z11row_dividerPfS_mm --------------------------
	.section	.text._Z11row_dividerPfS_mm,"ax",@progbits
	.align	128
        .global         _Z11row_dividerPfS_mm
        .type           _Z11row_dividerPfS_mm,@function
        .size           _Z11row_dividerPfS_mm,(.L_x_40 - _Z11row_dividerPfS_mm)
        .other          _Z11row_dividerPfS_mm,@"STO_CUDA_ENTRY STV_DEFAULT"
_Z11row_dividerPfS_mm:
.text._Z11row_dividerPfS_mm:
[----:B------:R-:W-:Y:S08]  /*0000*/  LDC R1, c[0x0][0x37c] ;  /* 0x0000df00ff017b82 */ /* 0x000ff00000000800 */
[----:B------:R-:W0:Y:S08]  /*0010*/  S2UR UR6, SR_CTAID.X ;  /* 0x00000000000679c3 */ /* 0x000e300000002500 */
[----:B------:R-:W0:Y:S02]  /*0020*/  LDC.64 R10, c[0x0][0x390] ;  /* 0x0000e400ff0a7b82 */ /* 0x000e240000000a00 */
[----:B0-----:R-:W-:-:S04]  /*0030*/  ISETP.LE.U32.AND P0, PT, R10, UR6, PT ;  /* 0x000000060a007c0c */ /* 0x001fc8000bf03070 */
[----:B------:R-:W-:-:S13]  /*0040*/  ISETP.GE.U32.AND.EX P0, PT, RZ, R11, PT, P0 ;  /* 0x0000000bff00720c */ /* 0x000fda0003f06100 */
[----:B------:R-:W-:Y:S05]  /*0050*/  @P0 EXIT ;  /* 0x000000000000094d */ /* 0x000fea0003800000 */
[----:B------:R-:W0:Y:S01]  /*0060*/  LDC.64 R2, c[0x0][0x398] ;  /* 0x0000e600ff027b82 */ /* 0x000e220000000a00 */
[----:B------:R-:W1:Y:S01]  /*0070*/  LDCU.64 UR8, c[0x0][0x398] ;  /* 0x00007300ff0877ac */ /* 0x000e620008000a00 */
[----:B------:R-:W-:Y:S01]  /*0080*/  IMAD.U32 R6, RZ, RZ, UR6 ;  /* 0x00000006ff067e24 */ /* 0x000fe2000f8e00ff */
[----:B------:R-:W2:Y:S05]  /*0090*/  LDCU.64 UR4, c[0x0][0x358] ;  /* 0x00006b00ff0477ac */ /* 0x000eaa0008000a00 */
[----:B------:R-:W3:Y:S01]  /*00a0*/  LDC.64 R4, c[0x0][0x380] ;  /* 0x0000e000ff047b82 */ /* 0x000ee20000000a00 */
[----:B------:R-:W-:Y:S02]  /*00b0*/  IMAD.MOV.U32 R7, RZ, RZ, RZ ;  /* 0x000000ffff077224 */ /* 0x000fe400078e00ff */
[----:B-1----:R-:W-:-:S04]  /*00c0*/  IMAD R0, R10, UR9, RZ ;  /* 0x000000090a007c24 */ /* 0x002fc8000f8e02ff */
[----:B------:R-:W-:Y:S02]  /*00d0*/  IMAD R11, R11, UR8, R0 ;  /* 0x000000080b0b7c24 */ /* 0x000fe4000f8e0200 */
[----:B0-----:R-:W-:-:S04]  /*00e0*/  IMAD.WIDE.U32 R2, R10, UR8, R2 ;  /* 0x000000080a027c25 */ /* 0x001fc8000f8e0002 */
[----:B------:R-:W-:Y:S01]  /*00f0*/  IMAD.IADD R0, R3, 0x1, R11 ;  /* 0x0000000103007824 */ /* 0x000fe200078e020b */
[----:B---3--:R-:W-:Y:S01]  /*0100*/  LEA R8, P0, R2, R4, 0x2 ;  /* 0x0000000402087211 */ /* 0x008fe200078010ff */
[----:B------:R-:W-:-:S03]  /*0110*/  IMAD.WIDE.U32 R6, R10, UR8, R6 ;  /* 0x000000080a067c25 */ /* 0x000fc6000f8e0006 */
[----:B------:R-:W-:Y:S01]  /*0120*/  LEA.HI.X R9, R2, R5, R0, 0x2, P0 ;  /* 0x0000000502097211 */ /* 0x000fe200000f1400 */
[----:B------:R-:W-:Y:S02]  /*0130*/  IMAD.IADD R11, R11, 0x1, R7 ;  /* 0x000000010b0b7824 */ /* 0x000fe400078e0207 */
[C---:B------:R-:W-:Y:S02]  /*0140*/  IMAD.SHL.U32 R7, R6.reuse, 0x4, RZ ;  /* 0x0000000406077824 */ /* 0x040fe400078e00ff */
[----:B--2---:R-:W2:Y:S01]  /*0150*/  LDG.E R3, desc[UR4][R8.64] ;  /* 0x0000000408037981 */ /* 0x004ea2000c1e1900 */
[----:B------:R-:W-:Y:S02]  /*0160*/  SHF.L.U64.HI R2, R6, 0x2, R11 ;  /* 0x0000000206027819 */ /* 0x000fe4000001020b */
[----:B------:R-:W-:-:S05]  /*0170*/  IADD3 R4, P0, PT, R7, R4, RZ ;  /* 0x0000000407047210 */ /* 0x000fca0007f1e0ff */
[----:B------:R-:W-:-:S05]  /*0180*/  IMAD.X R5, R2, 0x1, R5, P0 ;  /* 0x0000000102057824 */ /* 0x000fca00000e0605 */
[----:B------:R-:W3:Y:S01]  /*0190*/  LDG.E R0, desc[UR4][R4.64] ;  /* 0x0000000404007981 */ /* 0x000ee2000c1e1900 */
[----:B--2---:R-:W0:Y:S08]  /*01a0*/  MUFU.RCP R6, R3 ;  /* 0x0000000300067308 */ /* 0x004e300000001000 */
[----:B---3--:R-:W1:Y:S01]  /*01b0*/  FCHK P0, R0, R3 ;  /* 0x0000000300007302 */ /* 0x008e620000000000 */
[----:B0-----:R-:W-:-:S04]  /*01c0*/  FFMA R11, -R3, R6, 1 ;  /* 0x3f800000030b7423 */ /* 0x001fc80000000106 */
[----:B------:R-:W-:-:S04]  /*01d0*/  FFMA R11, R6, R11, R6 ;  /* 0x0000000b060b7223 */ /* 0x000fc80000000006 */
[----:B------:R-:W-:-:S04]  /*01e0*/  FFMA R6, R0, R11, RZ ;  /* 0x0000000b00067223 */ /* 0x000fc800000000ff */
[----:B------:R-:W-:-:S04]  /*01f0*/  FFMA R8, -R3, R6, R0 ;  /* 0x0000000603087223 */ /* 0x000fc80000000100 */
[----:B------:R-:W-:Y:S01]  /*0200*/  FFMA R11, R11, R8, R6 ;  /* 0x000000080b0b7223 */ /* 0x000fe20000000006 */
[----:B-1----:R-:W-:Y:S06]  /*0210*/  @!P0 BRA `(.L_x_0) ;  /* 0x00000000000c8947 */ /* 0x002fec0003800000 */
[----:B------:R-:W-:-:S07]  /*0220*/  MOV R8, 0x240 ;  /* 0x0000024000087802 */ /* 0x000fce0000000f00 */
[----:B------:R-:W-:Y:S05]  /*0230*/  CALL.REL.NOINC `($__internal_0_$__cuda_sm3x_div_rn_noftz_f32_slowpath) ;  /* 0x0000000000507944 */ /* 0x000fea0003c00000 */
[----:B------:R-:W-:-:S07]  /*0240*/  IMAD.MOV.U32 R11, RZ, RZ, R0 ;  /* 0x000000ffff0b7224 */ /* 0x000fce00078e0000 */
.L_x_0:
[----:B------:R-:W0:Y:S01]  /*0250*/  LDCU.64 UR6, c[0x0][0x388] ;  /* 0x00007100ff0677ac */ /* 0x000e220008000a00 */
[----:B------:R1:W-:Y:S01]  /*0260*/  STG.E desc[UR4][R4.64], R11 ;  /* 0x0000000b04007986 */ /* 0x0003e2000c101904 */
[----:B0-----:R-:W-:-:S04]  /*0270*/  IADD3 R6, P0, PT, R7, UR6, RZ ;  /* 0x0000000607067c10 */ /* 0x001fc8000ff1e0ff */
[----:B------:R-:W-:-:S05]  /*0280*/  IADD3.X R7, PT, PT, R2, UR7, RZ, P0, !PT ;  /* 0x0000000702077c10 */ /* 0x000fca00087fe4ff */
[----:B------:R-:W2:Y:S01]  /*0290*/  LDG.E R2, desc[UR4][R6.64] ;  /* 0x0000000406027981 */ /* 0x000ea2000c1e1900 */
[----:B------:R-:W0:Y:S02]  /*02a0*/  MUFU.RCP R0, R3 ;  /* 0x0000000300007308 */ /* 0x000e240000001000 */
[----:B0-----:R-:W-:-:S04]  /*02b0*/  FFMA R9, -R3, R0, 1 ;  /* 0x3f80000003097423 */ /* 0x001fc80000000100 */
[----:B------:R-:W-:Y:S02]  /*02c0*/  FFMA R0, R0, R9, R0 ;  /* 0x0000000900007223 */ /* 0x000fe40000000000 */
[----:B--2---:R-:W0:Y:S02]  /*02d0*/  FCHK P0, R2, R3 ;  /* 0x0000000302007302 */ /* 0x004e240000000000 */
[----:B------:R-:W-:-:S04]  /*02e0*/  FFMA R9, R0, R2, RZ ;  /* 0x0000000200097223 */ /* 0x000fc800000000ff */
[----:B------:R-:W-:-:S04]  /*02f0*/  FFMA R8, -R3, R9, R2 ;  /* 0x0000000903087223 */ /* 0x000fc80000000102 */
[----:B------:R-:W-:Y:S01]  /*0300*/  FFMA R9, R0, R8, R9 ;  /* 0x0000000800097223 */ /* 0x000fe20000000009 */
[----:B01----:R-:W-:Y:S06]  /*0310*/  @!P0 BRA `(.L_x_1) ;  /* 0x0000000000108947 */ /* 0x003fec0003800000 */
[----:B------:R-:W-:Y:S01]  /*0320*/  IMAD.MOV.U32 R0, RZ, RZ, R2 ;  /* 0x000000ffff007224 */ /* 0x000fe200078e0002 */
[----:B------:R-:W-:-:S07]  /*0330*/  MOV R8, 0x350 ;  /* 0x0000035000087802 */ /* 0x000fce0000000f00 */
[----:B------:R-:W-:Y:S05]  /*0340*/  CALL.REL.NOINC `($__internal_0_$__cuda_sm3x_div_rn_noftz_f32_slowpath) ;  /* 0x00000000000c7944 */ /* 0x000fea0003c00000 */
[----:B------:R-:W-:-:S07]  /*0350*/  IMAD.MOV.U32 R9, RZ, RZ, R0 ;  /* 0x000000ffff097224 */ /* 0x000fce00078e0000 */
.L_x_1:
[----:B------:R-:W-:Y:S01]  /*0360*/  STG.E desc[UR4][R6.64], R9 ;  /* 0x0000000906007986 */ /* 0x000fe2000c101904 */
[----:B------:R-:W-:Y:S05]  /*0370*/  EXIT ;  /* 0x000000000000794d */ /* 0x000fea0003800000 */
        .weak           $__internal_0_$__cuda_sm3x_div_rn_noftz_f32_slowpath
        .type           $__internal_0_$__cuda_sm3x_div_rn_noftz_f32_slowpath,@function
        .size           $__internal_0_$__cuda_sm3x_div_rn_noftz_f32_slowpath,(.L_x_40 - $__internal_0_$__cuda_sm3x_div_rn_noftz_f32_slowpath)
$__internal_0_$__cuda_sm3x_div_rn_noftz_f32_slowpath:
[--C-:B------:R-:W-:Y:S01]  /*0380*/  SHF.R.U32.HI R10, RZ, 0x17, R3.reuse ;  /* 0x00000017ff0a7819 */ /* 0x100fe20000011603 */
[----:B------:R-:W-:Y:S01]  /*0390*/  IMAD.MOV.U32 R11, RZ, RZ, R3 ;  /* 0x000000ffff0b7224 */ /* 0x000fe200078e0003 */
[----:B------:R-:W-:Y:S02]  /*03a0*/  SHF.R.U32.HI R9, RZ, 0x17, R0 ;  /* 0x00000017ff097819 */ /* 0x000fe40000011600 */
[----:B------:R-:W-:Y:S02]  /*03b0*/  LOP3.LUT R10, R10, 0xff, RZ, 0xc0, !PT ;  /* 0x000000ff0a0a7812 */ /* 0x000fe400078ec0ff */
[----:B------:R-:W-:-:S03]  /*03c0*/  LOP3.LUT R14, R9, 0xff, RZ, 0xc0, !PT ;  /* 0x000000ff090e7812 */ /* 0x000fc600078ec0ff */
[----:B------:R-:W-:Y:S02]  /*03d0*/  VIADD R13, R10, 0xffffffff ;  /* 0xffffffff0a0d7836 */ /* 0x000fe40000000000 */
[----:B------:R-:W-:-:S03]  /*03e0*/  VIADD R12, R14, 0xffffffff ;  /* 0xffffffff0e0c7836 */ /* 0x000fc60000000000 */
[----:B------:R-:W-:-:S04]  /*03f0*/  ISETP.GT.U32.AND P0, PT, R13, 0xfd, PT ;  /* 0x000000fd0d00780c */ /* 0x000fc80003f04070 */
[----:B------:R-:W-:-:S13]  /*0400*/  ISETP.GT.U32.OR P0, PT, R12, 0xfd, P0 ;  /* 0x000000fd0c00780c */ /* 0x000fda0000704470 */
[----:B------:R-:W-:Y:S01]  /*0410*/  @!P0 IMAD.MOV.U32 R9, RZ, RZ, RZ ;  /* 0x000000ffff098224 */ /* 0x000fe200078e00ff */
[----:B------:R-:W-:Y:S06]  /*0420*/  @!P0 BRA `(.L_x_2) ;  /* 0x00000000005c8947 */ /* 0x000fec0003800000 */
[----:B------:R-:W-:Y:S02]  /*0430*/  FSETP.GTU.FTZ.AND P0, PT, |R0|, +INF , PT ;  /* 0x7f8000000000780b */ /* 0x000fe40003f1c200 */
[----:B------:R-:W-:-:S04]  /*0440*/  FSETP.GTU.FTZ.AND P1, PT, |R3|, +INF , PT ;  /* 0x7f8000000300780b */ /* 0x000fc80003f3c200 */
[----:B------:R-:W-:-:S13]  /*0450*/  PLOP3.LUT P0, PT, P0, P1, PT, 0xf8, 0x8f ;  /* 0x00000000008f781c */ /* 0x000fda0000703f70 */
[----:B------:R-:W-:Y:S05]  /*0460*/  @P0 BRA `(.L_x_3) ;  /* 0x0000000400440947 */ /* 0x000fea0003800000 */
[----:B------:R-:W-:-:S13]  /*0470*/  LOP3.LUT P0, RZ, R11, 0x7fffffff, R0, 0xc8, !PT ;  /* 0x7fffffff0bff7812 */ /* 0x000fda000780c800 */
[----:B------:R-:W-:Y:S05]  /*0480*/  @!P0 BRA `(.L_x_4) ;  /* 0x0000000400348947 */ /* 0x000fea0003800000 */
[C---:B------:R-:W-:Y:S02]  /*0490*/  FSETP.NEU.FTZ.AND P2, PT, |R0|.reuse, +INF , PT ;  /* 0x7f8000000000780b */ /* 0x040fe40003f5d200 */
[----:B------:R-:W-:Y:S02]  /*04a0*/  FSETP.NEU.FTZ.AND P1, PT, |R3|, +INF , PT ;  /* 0x7f8000000300780b */ /* 0x000fe40003f3d200 */
[----:B------:R-:W-:-:S11]  /*04b0*/  FSETP.NEU.FTZ.AND P0, PT, |R0|, +INF , PT ;  /* 0x7f8000000000780b */ /* 0x000fd60003f1d200 */
[----:B------:R-:W-:Y:S05]  /*04c0*/  @!P1 BRA !P2, `(.L_x_4) ;  /* 0x0000000400249947 */ /* 0x000fea0005000000 */
[----:B------:R-:W-:-:S04]  /*04d0*/  LOP3.LUT P2, RZ, R0, 0x7fffffff, RZ, 0xc0, !PT ;  /* 0x7fffffff00ff7812 */ /* 0x000fc8000784c0ff */
[----:B------:R-:W-:-:S13]  /*04e0*/  PLOP3.LUT P1, PT, P1, P2, PT, 0x2f, 0xf2 ;  /* 0x0000000000f2781c */ /* 0x000fda0000f24577 */
[----:B------:R-:W-:Y:S05]  /*04f0*/  @P1 BRA `(.L_x_5) ;  /* 0x0000000400101947 */ /* 0x000fea0003800000 */
[----:B------:R-:W-:-:S04]  /*0500*/  LOP3.LUT P1, RZ, R11, 0x7fffffff, RZ, 0xc0, !PT ;  /* 0x7fffffff0bff7812 */ /* 0x000fc8000782c0ff */
[----:B------:R-:W-:-:S13]  /*0510*/  PLOP3.LUT P0, PT, P0, P1, PT, 0x2f, 0xf2 ;  /* 0x0000000000f2781c */ /* 0x000fda0000702577 */
[----:B------:R-:W-:Y:S05]  /*0520*/  @P0 BRA `(.L_x_6) ;  /* 0x0000000000f80947 */ /* 0x000fea0003800000 */
[----:B------:R-:W-:Y:S02]  /*0530*/  ISETP.GE.AND P0, PT, R12, RZ, PT ;  /* 0x000000ff0c00720c */ /* 0x000fe40003f06270 */
[----:B------:R-:W-:-:S11]  /*0540*/  ISETP.GE.AND P1, PT, R13, RZ, PT ;  /* 0x000000ff0d00720c */ /* 0x000fd60003f26270 */
[----:B------:R-:W-:Y:S02]  /*0550*/  @P0 IMAD.MOV.U32 R9, RZ, RZ, RZ ;  /* 0x000000ffff090224 */ /* 0x000fe400078e00ff */
[----:B------:R-:W-:Y:S01]  /*0560*/  @!P0 FFMA R0, R0, 1.84467440737095516160e+19, RZ ;  /* 0x5f80000000008823 */ /* 0x000fe200000000ff */
[----:B------:R-:W-:Y:S02]  /*0570*/  @!P0 IMAD.MOV.U32 R9, RZ, RZ, -0x40 ;  /* 0xffffffc0ff098424 */ /* 0x000fe400078e00ff */
[----:B------:R-:W-:Y:S02]  /*0580*/  @!P1 FFMA R11, R3, 1.84467440737095516160e+19, RZ ;  /* 0x5f800000030b9823 */ /* 0x000fe400000000ff */
[----:B------:R-:W-:-:S07]  /*0590*/  @!P1 VIADD R9, R9, 0x40 ;  /* 0x0000004009099836 */ /* 0x000fce0000000000 */
.L_x_2:
[----:B------:R-:W-:-:S05]  /*05a0*/  LEA R12, R10, 0xc0800000, 0x17 ;  /* 0xc08000000a0c7811 */ /* 0x000fca00078eb8ff */
[----:B------:R-:W-:Y:S02]  /*05b0*/  IMAD.IADD R12, R11, 0x1, -R12 ;  /* 0x000000010b0c7824 */ /* 0x000fe400078e0a0c */
[----:B------:R-:W-:Y:S02]  /*05c0*/  VIADD R11, R14, 0xffffff81 ;  /* 0xffffff810e0b7836 */ /* 0x000fe40000000000 */
[----:B------:R0:W1:Y:S01]  /*05d0*/  MUFU.RCP R13, R12 ;  /* 0x0000000c000d7308 */ /* 0x0000620000001000 */
[----:B------:R-:W-:Y:S01]  /*05e0*/  FADD.FTZ R15, -R12, -RZ ;  /* 0x800000ff0c0f7221 */ /* 0x000fe20000010100 */
[C---:B------:R-:W-:Y:S01]  /*05f0*/  IMAD R0, R11.reuse, -0x800000, R0 ;  /* 0xff8000000b007824 */ /* 0x040fe200078e0200 */
[----:B0-----:R-:W-:-:S05]  /*0600*/  IADD3 R12, PT, PT, R11, 0x7f, -R10 ;  /* 0x0000007f0b0c7810 */ /* 0x001fca0007ffe80a */
[----:B------:R-:W-:Y:S02]  /*0610*/  IMAD.IADD R9, R12, 0x1, R9 ;  /* 0x000000010c097824 */ /* 0x000fe400078e0209 */
[----:B-1----:R-:W-:-:S04]  /*0620*/  FFMA R14, R13, R15, 1 ;  /* 0x3f8000000d0e7423 */ /* 0x002fc8000000000f */
[----:B------:R-:W-:-:S04]  /*0630*/  FFMA R16, R13, R14, R13 ;  /* 0x0000000e0d107223 */ /* 0x000fc8000000000d */
[----:B------:R-:W-:-:S04]  /*0640*/  FFMA R13, R0, R16, RZ ;  /* 0x00000010000d7223 */ /* 0x000fc800000000ff */
[----:B------:R-:W-:-:S04]  /*0650*/  FFMA R14, R15, R13, R0 ;  /* 0x0000000d0f0e7223 */ /* 0x000fc80000000000 */
[----:B------:R-:W-:-:S04]  /*0660*/  FFMA R13, R16, R14, R13 ;  /* 0x0000000e100d7223 */ /* 0x000fc8000000000d */
[----:B------:R-:W-:-:S04]  /*0670*/  FFMA R14, R15, R13, R0 ;  /* 0x0000000d0f0e7223 */ /* 0x000fc80000000000 */
[----:B------:R-:W-:-:S05]  /*0680*/  FFMA R0, R16, R14, R13 ;  /* 0x0000000e10007223 */ /* 0x000fca000000000d */
[----:B------:R-:W-:-:S04]  /*0690*/  SHF.R.U32.HI R10, RZ, 0x17, R0 ;  /* 0x00000017ff0a7819 */ /* 0x000fc80000011600 */
[----:B------:R-:W-:-:S05]  /*06a0*/  LOP3.LUT R10, R10, 0xff, RZ, 0xc0, !PT ;  /* 0x000000ff0a0a7812 */ /* 0x000fca00078ec0ff */
[----:B------:R-:W-:-:S04]  /*06b0*/  IMAD.IADD R15, R10, 0x1, R9 ;  /* 0x000000010a0f7824 */ /* 0x000fc800078e0209 */
[----:B------:R-:W-:-:S05]  /*06c0*/  VIADD R10, R15, 0xffffffff ;  /* 0xffffffff0f0a7836 */ /* 0x000fca0000000000 */
[----:B------:R-:W-:-:S13]  /*06d0*/  ISETP.GE.U32.AND P0, PT, R10, 0xfe, PT ;  /* 0x000000fe0a00780c */ /* 0x000fda0003f06070 */
[----:B------:R-:W-:Y:S05]  /*06e0*/  @!P0 BRA `(.L_x_7) ;  /* 0x0000000000808947 */ /* 0x000fea0003800000 */
[----:B------:R-:W-:-:S13]  /*06f0*/  ISETP.GT.AND P0, PT, R15, 0xfe, PT ;  /* 0x000000fe0f00780c */ /* 0x000fda0003f04270 */
[----:B------:R-:W-:Y:S05]  /*0700*/  @P0 BRA `(.L_x_8) ;  /* 0x00000000006c0947 */ /* 0x000fea0003800000 */
[----:B------:R-:W-:-:S13]  /*0710*/  ISETP.GE.AND P0, PT, R15, 0x1, PT ;  /* 0x000000010f00780c */ /* 0x000fda0003f06270 */
[----:B------:R-:W-:Y:S05]  /*0720*/  @P0 BRA `(.L_x_9) ;  /* 0x0000000000980947 */ /* 0x000fea0003800000 */
[----:B------:R-:W-:Y:S02]  /*0730*/  ISETP.GE.AND P0, PT, R15, -0x18, PT ;  /* 0xffffffe80f00780c */ /* 0x000fe40003f06270 */
[----:B------:R-:W-:-:S11]  /*0740*/  LOP3.LUT R0, R0, 0x80000000, RZ, 0xc0, !PT ;  /* 0x8000000000007812 */ /* 0x000fd600078ec0ff */
[----:B------:R-:W-:Y:S05]  /*0750*/  @!P0 BRA `(.L_x_9) ;  /* 0x00000000008c8947 */ /* 0x000fea0003800000 */
[CCC-:B------:R-:W-:Y:S01]  /*0760*/  FFMA.RZ R9, R16.reuse, R14.reuse, R13.reuse ;  /* 0x0000000e10097223 */ /* 0x1c0fe2000000c00d */
[C---:B------:R-:W-:Y:S02]  /*0770*/  VIADD R12, R15.reuse, 0x20 ;  /* 0x000000200f0c7836 */ /* 0x040fe40000000000 */
[CCC-:B------:R-:W-:Y:S01]  /*0780*/  FFMA.RM R10, R16.reuse, R14.reuse, R13.reuse ;  /* 0x0000000e100a7223 */ /* 0x1c0fe2000000400d */
[----:B------:R-:W-:Y:S02]  /*0790*/  ISETP.NE.AND P2, PT, R15, RZ, PT ;  /* 0x000000ff0f00720c */ /* 0x000fe40003f45270 */
[----:B------:R-:W-:Y:S01]  /*07a0*/  LOP3.LUT R11, R9, 0x7fffff, RZ, 0xc0, !PT ;  /* 0x007fffff090b7812 */ /* 0x000fe200078ec0ff */
[----:B------:R-:W-:Y:S01]  /*07b0*/  FFMA.RP R9, R16, R14, R13 ;  /* 0x0000000e10097223 */ /* 0x000fe2000000800d */
[----:B------:R-:W-:Y:S01]  /*07c0*/  IMAD.MOV R13, RZ, RZ, -R15 ;  /* 0x000000ffff0d7224 */ /* 0x000fe200078e0a0f */
[----:B------:R-:W-:Y:S02]  /*07d0*/  ISETP.NE.AND P1, PT, R15, RZ, PT ;  /* 0x000000ff0f00720c */ /* 0x000fe40003f25270 */
[----:B------:R-:W-:-:S02]  /*07e0*/  LOP3.LUT R11, R11, 0x800000, RZ, 0xfc, !PT ;  /* 0x008000000b0b7812 */ /* 0x000fc400078efcff */
[----:B------:R-:W-:Y:S02]  /*07f0*/  FSETP.NEU.FTZ.AND P0, PT, R9, R10, PT ;  /* 0x0000000a0900720b */ /* 0x000fe40003f1d000 */
[----:B------:R-:W-:Y:S02]  /*0800*/  SHF.L.U32 R12, R11, R12, RZ ;  /* 0x0000000c0b0c7219 */ /* 0x000fe400000006ff */
[----:B------:R-:W-:Y:S02]  /*0810*/  SEL R10, R13, RZ, P2 ;  /* 0x000000ff0d0a7207 */ /* 0x000fe40001000000 */
[----:B------:R-:W-:Y:S02]  /*0820*/  ISETP.NE.AND P1, PT, R12, RZ, P1 ;  /* 0x000000ff0c00720c */ /* 0x000fe40000f25270 */
[----:B------:R-:W-:Y:S02]  /*0830*/  SHF.R.U32.HI R10, RZ, R10, R11 ;  /* 0x0000000aff0a7219 */ /* 0x000fe4000001160b */
[----:B------:R-:W-:-:S02]  /*0840*/  PLOP3.LUT P0, PT, P0, P1, PT, 0xf8, 0x8f ;  /* 0x00000000008f781c */ /* 0x000fc40000703f70 */
[----:B------:R-:W-:Y:S02]  /*0850*/  SHF.R.U32.HI R12, RZ, 0x1, R10 ;  /* 0x00000001ff0c7819 */ /* 0x000fe4000001160a */
[----:B------:R-:W-:-:S04]  /*0860*/  SEL R9, RZ, 0x1, !P0 ;  /* 0x00000001ff097807 */ /* 0x000fc80004000000 */
[----:B------:R-:W-:-:S04]  /*0870*/  LOP3.LUT R9, R9, 0x1, R12, 0xf8, !PT ;  /* 0x0000000109097812 */ /* 0x000fc800078ef80c */
[----:B------:R-:W-:-:S05]  /*0880*/  LOP3.LUT R9, R9, R10, RZ, 0xc0, !PT ;  /* 0x0000000a09097212 */ /* 0x000fca00078ec0ff */
[----:B------:R-:W-:-:S05]  /*0890*/  IMAD.IADD R9, R12, 0x1, R9 ;  /* 0x000000010c097824 */ /* 0x000fca00078e0209 */
[----:B------:R-:W-:Y:S01]  /*08a0*/  LOP3.LUT R0, R9, R0, RZ, 0xfc, !PT ;  /* 0x0000000009007212 */ /* 0x000fe200078efcff */
[----:B------:R-:W-:Y:S06]  /*08b0*/  BRA `(.L_x_9) ;  /* 0x0000000000347947 */ /* 0x000fec0003800000 */
.L_x_8:
[----:B------:R-:W-:-:S04]  /*08c0*/  LOP3.LUT R0, R0, 0x80000000, RZ, 0xc0, !PT ;  /* 0x8000000000007812 */ /* 0x000fc800078ec0ff */
[----:B------:R-:W-:Y:S01]  /*08d0*/  LOP3.LUT R0, R0, 0x7f800000, RZ, 0xfc, !PT ;  /* 0x7f80000000007812 */ /* 0x000fe200078efcff */
[----:B------:R-:W-:Y:S06]  /*08e0*/  BRA `(.L_x_9) ;  /* 0x0000000000287947 */ /* 0x000fec0003800000 */
.L_x_7:
[----:B------:R-:W-:Y:S01]  /*08f0*/  IMAD R0, R9, 0x800000, R0 ;  /* 0x0080000009007824 */ /* 0x000fe200078e0200 */
[----:B------:R-:W-:Y:S06]  /*0900*/  BRA `(.L_x_9) ;  /* 0x0000000000207947 */ /* 0x000fec0003800000 */
.L_x_6:
[----:B------:R-:W-:-:S04]  /*0910*/  LOP3.LUT R0, R11, 0x80000000, R0, 0x48, !PT ;  /* 0x800000000b007812 */ /* 0x000fc800078e4800 */
[----:B------:R-:W-:Y:S01]  /*0920*/  LOP3.LUT R0, R0, 0x7f800000, RZ, 0xfc, !PT ;  /* 0x7f80000000007812 */ /* 0x000fe200078efcff */
[----:B------:R-:W-:Y:S06]  /*0930*/  BRA `(.L_x_9) ;  /* 0x0000000000147947 */ /* 0x000fec0003800000 */
.L_x_5:
[----:B------:R-:W-:Y:S01]  /*0940*/  LOP3.LUT R0, R11, 0x80000000, R0, 0x48, !PT ;  /* 0x800000000b007812 */ /* 0x000fe200078e4800 */
[----:B------:R-:W-:Y:S06]  /*0950*/  BRA `(.L_x_9) ;  /* 0x00000000000c7947 */ /* 0x000fec0003800000 */
.L_x_4:
[----:B------:R-:W0:Y:S01]  /*0960*/  MUFU.RSQ R0, -QNAN ;  /* 0xffc0000000007908 */ /* 0x000e220000001400 */
[----:B------:R-:W-:Y:S05]  /*0970*/  BRA `(.L_x_9) ;  /* 0x0000000000047947 */ /* 0x000fea0003800000 */
.L_x_3:
[----:B------:R-:W-:-:S07]  /*0980*/  FADD.FTZ R0, R0, R3 ;  /* 0x0000000300007221 */ /* 0x000fce0000010000 */
.L_x_9:
[----:B------:R-:W-:-:S04]  /*0990*/  IMAD.MOV.U32 R9, RZ, RZ, 0x0 ;  /* 0x00000000ff097424 */ /* 0x000fc800078e00ff */
[----:B0-----:R-:W-:Y:S05]  /*09a0*/  RET.REL.NODEC R8 `(_Z11row_dividerPfS_mm) ;  /* 0xfffffff408947950 */ /* 0x001fea0003c3ffff */
.L_x_10:
[----:B------:R-:W-:-:S00]  /*09b0*/  BRA `(.L_x_10) ;  /* 0xfffffffc00fc7947 */ /* 0x000fc0000383ffff */
[----:B------:R-:W-:-:S00]  /*09c0*/  NOP ;  /* 0x0000000000007918 */ /* 0x000fc00000000000 */
        /* <DEDUP_REMOVED lines=11> */
.L_x_40:


//--------------------- .text._Z13column_zeroerPfS_mm --------------------------
	.section	.text._Z13column_zeroerPfS_mm,"ax",@progbits
	.align	128
        .global         _Z13column_zeroerPfS_mm
        .type           _Z13column_zeroerPfS_mm,@function
        .size           _Z13column_zeroerPfS_mm,(.L_x_41 - _Z13column_zeroerPfS_mm)
        .other          _Z13column_zeroerPfS_mm,@"STO_CUDA_ENTRY STV_DEFAULT"
_Z13column_zeroerPfS_mm:
.text._Z13column_zeroerPfS_mm:
[----:B------:R-:W-:Y:S08]  /*0000*/  LDC R1, c[0x0][0x37c] ;  /* 0x0000df00ff017b82 */ /* 0x000ff00000000800 */
[----:B------:R-:W0:Y:S08]  /*0010*/  S2UR UR15, SR_CTAID.X ;  /* 0x00000000000f79c3 */ /* 0x000e300000002500 */
[----:B------:R-:W0:Y:S02]  /*0020*/  LDC.64 R2, c[0x0][0x398] ;  /* 0x0000e600ff027b82 */ /* 0x000e240000000a00 */
[----:B0-----:R-:W-:-:S04]  /*0030*/  ISETP.NE.U32.AND P0, PT, R2, UR15, PT ;  /* 0x0000000f02007c0c */ /* 0x001fc8000bf05070 */
[----:B------:R-:W-:-:S13]  /*0040*/  ISETP.NE.AND.EX P0, PT, RZ, R3, PT, P0 ;  /* 0x00000003ff00720c */ /* 0x000fda0003f05300 */
[----:B------:R-:W-:Y:S05]  /*0050*/  @!P0 EXIT ;  /* 0x000000000000894d */ /* 0x000fea0003800000 */
[----:B------:R-:W0:Y:S08]  /*0060*/  S2UR UR12, SR_CTAID.Y ;  /* 0x00000000000c79c3 */ /* 0x000e300000002600 */
[----:B------:R-:W1:Y:S01]  /*0070*/  LDC.64 R8, c[0x0][0x390] ;  /* 0x0000e400ff087b82 */ /* 0x000e620000000a00 */
[----:B0-----:R-:W-:-:S04]  /*0080*/  UISETP.GT.U32.AND UP0, UPT, UR15, UR12, UPT ;  /* 0x0000000c0f00728c */ /* 0x001fc8000bf04070 */
[----:B------:R-:W-:-:S04]  /*0090*/  UISETP.GT.U32.AND.EX UP0, UPT, URZ, URZ, UPT, UP0 ;  /* 0x000000ffff00728c */ /* 0x000fc8000bf04100 */
[----:B------:R-:W-:-:S06]  /*00a0*/  USEL UR4, UR15, UR12, UP0 ;  /* 0x0000000c0f047287 */ /* 0x000fcc0008000000 */
[----:B-1----:R-:W-:-:S04]  /*00b0*/  ISETP.LE.U32.AND P0, PT, R8, UR4, PT ;  /* 0x0000000408007c0c */ /* 0x002fc8000bf03070 */
[----:B------:R-:W-:-:S13]  /*00c0*/  ISETP.GE.U32.AND.EX P0, PT, RZ, R9, PT, P0 ;  /* 0x00000009ff00720c */ /* 0x000fda0003f06100 */
[----:B------:R-:W-:Y:S05]  /*00d0*/  @P0 EXIT ;  /* 0x000000000000094d */ /* 0x000fea0003800000 */
[----:B------:R-:W0:Y:S01]  /*00e0*/  LDC.64 R4, c[0x0][0x398] ;  /* 0x0000e600ff047b82 */ /* 0x000e220000000a00 */
[----:B------:R-:W-:Y:S01]  /*00f0*/  IMAD R0, R3, R8, RZ ;  /* 0x0000000803007224 */ /* 0x000fe200078e02ff */
[----:B------:R-:W1:Y:S03]  /*0100*/  LDCU.64 UR20, c[0x0][0x358] ;  /* 0x00006b00ff1477ac */ /* 0x000e660008000a00 */
[----:B------:R-:W-:-:S03]  /*0110*/  IMAD R7, R2, R9, R0 ;  /* 0x0000000902077224 */ /* 0x000fc600078e0200 */
[----:B------:R-:W2:Y:S01]  /*0120*/  LDC.64 R10, c[0x0][0x380] ;  /* 0x0000e000ff0a7b82 */ /* 0x000ea20000000a00 */
[----:B0-----:R-:W-:-:S04]  /*0130*/  IMAD.WIDE.U32 R2, R2, R8, R4 ;  /* 0x0000000802027225 */ /* 0x001fc800078e0004 */
[----:B------:R-:W-:Y:S01]  /*0140*/  IMAD.IADD R0, R3, 0x1, R7 ;  /* 0x0000000103007824 */ /* 0x000fe200078e0207 */
[----:B--2---:R-:W-:-:S04]  /*0150*/  LEA R6, P0, R2, R10, 0x2 ;  /* 0x0000000a02067211 */ /* 0x004fc800078010ff */
[----:B------:R-:W-:Y:S01]  /*0160*/  LEA.HI.X R7, R2, R11, R0, 0x2, P0 ;  /* 0x0000000b02077211 */ /* 0x000fe200000f1400 */
[----:B------:R-:W-:-:S05]  /*0170*/  IMAD.WIDE.U32 R2, R8, UR15, R4 ;  /* 0x0000000f08027c25 */ /* 0x000fca000f8e0004 */
[----:B-1----:R-:W2:Y:S01]  /*0180*/  LDG.E R7, desc[UR20][R6.64] ;  /* 0x0000001406077981 */ /* 0x002ea2000c1e1900 */
[----:B------:R-:W-:Y:S01]  /*0190*/  IMAD R0, R9, UR15, R3 ;  /* 0x0000000f09007c24 */ /* 0x000fe2000f8e0203 */
[----:B------:R-:W-:-:S04]  /*01a0*/  LEA R4, P0, R2, R10, 0x2 ;  /* 0x0000000a02047211 */ /* 0x000fc800078010ff */
[----:B------:R-:W-:-:S05]  /*01b0*/  LEA.HI.X R5, R2, R11, R0, 0x2, P0 ;  /* 0x0000000b02057211 */ /* 0x000fca00000f1400 */
        /* <DEDUP_REMOVED lines=10> */
[----:B------:R-:W-:Y:S05]  /*0260*/  CALL.REL.NOINC `($__internal_1_$__cuda_sm3x_div_rn_noftz_f32_slowpath) ;  /* 0x00000000009c7944 */ /* 0x000fea0003c00000 */
.L_x_11:
[----:B------:R-:W0:Y:S01]  /*0270*/  LDCU.128 UR16, c[0x0][0x390] ;  /* 0x00007200ff1077ac */ /* 0x000e220008000c00 */
[----:B------:R-:W1:Y:S01]  /*0280*/  LDCU.128 UR8, c[0x0][0x380] ;  /* 0x00007000ff0877ac */ /* 0x000e620008000c00 */
[----:B------:R-:W-:Y:S01]  /*0290*/  UMOV UR4, UR12 ;  /* 0x0000000c00047c82 */ /* 0x000fe20008000000 */
[----:B------:R-:W-:Y:S01]  /*02a0*/  UMOV UR5, URZ ;  /* 0x000000ff00057c82 */ /* 0x000fe20008000000 */
[----:B0-----:R-:W-:Y:S02]  /*02b0*/  UIMAD UR19, UR19, UR16, URZ ;  /* 0x00000010131372a4 */ /* 0x001fe4000f8e02ff */
[----:B------:R-:W-:Y:S02]  /*02c0*/  UIMAD.WIDE.U32 UR6, UR15, UR16, UR4 ;  /* 0x000000100f0672a5 */ /* 0x000fe4000f8e0004 */
[----:B------:R-:W-:Y:S02]  /*02d0*/  UIMAD.WIDE.U32 UR4, UR18, UR16, UR4 ;  /* 0x00000010120472a5 */ /* 0x000fe4000f8e0004 */
[----:B------:R-:W-:-:S02]  /*02e0*/  UIMAD UR19, UR18, UR17, UR19 ;  /* 0x00000011121372a4 */ /* 0x000fc4000f8e0213 */
[----:B------:R-:W-:Y:S02]  /*02f0*/  UIMAD UR13, UR15, UR17, UR7 ;  /* 0x000000110f0d72a4 */ /* 0x000fe4000f8e0207 */
[----:B------:R-:W-:Y:S02]  /*0300*/  USHF.L.U32 UR14, UR4, 0x2, URZ ;  /* 0x00000002040e7899 */ /* 0x000fe400080006ff */
[----:B------:R-:W-:Y:S02]  /*0310*/  USHF.L.U32 UR7, UR6, 0x2, URZ ;  /* 0x0000000206077899 */ /* 0x000fe400080006ff */
[----:B------:R-:W-:Y:S02]  /*0320*/  UIADD3 UR5, UPT, UPT, UR19, UR5, URZ ;  /* 0x0000000513057290 */ /* 0x000fe4000fffe0ff */
[----:B-1----:R-:W-:Y:S02]  /*0330*/  UIADD3 UR16, UP0, UPT, UR14, UR8, URZ ;  /* 0x000000080e107290 */ /* 0x002fe4000ff1e0ff */
[----:B------:R-:W-:-:S02]  /*0340*/  UIADD3 UR8, UP1, UPT, UR7, UR8, URZ ;  /* 0x0000000807087290 */ /* 0x000fc4000ff3e0ff */
[----:B------:R-:W-:Y:S02]  /*0350*/  USHF.L.U64.HI UR6, UR6, 0x2, UR13 ;  /* 0x0000000206067899 */ /* 0x000fe4000801020d */
[----:B------:R-:W-:Y:S01]  /*0360*/  USHF.L.U64.HI UR4, UR4, 0x2, UR5 ;  /* 0x0000000204047899 */ /* 0x000fe20008010205 */
[----:B------:R-:W-:Y:S01]  /*0370*/  IMAD.U32 R6, RZ, RZ, UR16 ;  /* 0x00000010ff067e24 */ /* 0x000fe2000f8e00ff */
[----:B------:R-:W-:Y:S01]  /*0380*/  UIADD3.X UR5, UPT, UPT, UR6, UR9, URZ, UP1, !UPT ;  /* 0x0000000906057290 */ /* 0x000fe20008ffe4ff */
[----:B------:R-:W-:Y:S01]  /*0390*/  IMAD.U32 R2, RZ, RZ, UR8 ;  /* 0x00000008ff027e24 */ /* 0x000fe2000f8e00ff */
[----:B------:R-:W-:-:S04]  /*03a0*/  UIADD3.X UR9, UPT, UPT, UR4, UR9, URZ, UP0, !UPT ;  /* 0x0000000904097290 */ /* 0x000fc800087fe4ff */
[----:B------:R-:W-:Y:S02]  /*03b0*/  IMAD.U32 R3, RZ, RZ, UR5 ;  /* 0x00000005ff037e24 */ /* 0x000fe4000f8e00ff */
[----:B------:R-:W-:-:S03]  /*03c0*/  IMAD.U32 R7, RZ, RZ, UR9 ;  /* 0x00000009ff077e24 */ /* 0x000fc6000f8e00ff */
[----:B------:R-:W2:Y:S04]  /*03d0*/  LDG.E R0, desc[UR20][R2.64] ;  /* 0x0000001402007981 */ /* 0x000ea8000c1e1900 */
[----:B------:R-:W2:Y:S01]  /*03e0*/  LDG.E R7, desc[UR20][R6.64] ;  /* 0x0000001406077981 */ /* 0x000ea2000c1e1900 */
[----:B------:R-:W-:Y:S02]  /*03f0*/  UIADD3 UR7, UP1, UPT, UR7, UR10, URZ ;  /* 0x0000000a07077290 */ /* 0x000fe4000ff3e0ff */
[----:B------:R-:W-:Y:S02]  /*0400*/  UIADD3 UR10, UP0, UPT, UR14, UR10, URZ ;  /* 0x0000000a0e0a7290 */ /* 0x000fe4000ff1e0ff */
[----:B------:R-:W-:Y:S02]  /*0410*/  UIADD3.X UR6, UPT, UPT, UR6, UR11, URZ, UP1, !UPT ;  /* 0x0000000b06067290 */ /* 0x000fe40008ffe4ff */
[----:B------:R-:W-:Y:S01]  /*0420*/  UIADD3.X UR11, UPT, UPT, UR4, UR11, URZ, UP0, !UPT ;  /* 0x0000000b040b7290 */ /* 0x000fe200087fe4ff */
[----:B------:R-:W-:-:S02]  /*0430*/  IMAD.U32 R4, RZ, RZ, UR7 ;  /* 0x00000007ff047e24 */ /* 0x000fc4000f8e00ff */
[----:B------:R-:W-:Y:S02]  /*0440*/  IMAD.U32 R8, RZ, RZ, UR10 ;  /* 0x0000000aff087e24 */ /* 0x000fe4000f8e00ff */
[----:B------:R-:W-:Y:S02]  /*0450*/  IMAD.U32 R5, RZ, RZ, UR6 ;  /* 0x00000006ff057e24 */ /* 0x000fe4000f8e00ff */
[----:B------:R-:W-:Y:S02]  /*0460*/  IMAD.U32 R9, RZ, RZ, UR11 ;  /* 0x0000000bff097e24 */ /* 0x000fe4000f8e00ff */
[----:B--2---:R-:W-:-:S05]  /*0470*/  FFMA R11, R7, -R10, R0 ;  /* 0x8000000a070b7223 */ /* 0x004fca0000000000 */
[----:B------:R-:W-:Y:S04]  /*0480*/  STG.E desc[UR20][R2.64], R11 ;  /* 0x0000000b02007986 */ /* 0x000fe8000c101914 */
[----:B------:R-:W2:Y:S04]  /*0490*/  LDG.E R9, desc[UR20][R8.64] ;  /* 0x0000001408097981 */ /* 0x000ea8000c1e1900 */
[----:B------:R-:W2:Y:S02]  /*04a0*/  LDG.E R0, desc[UR20][R4.64] ;  /* 0x0000001404007981 */ /* 0x000ea4000c1e1900 */
[----:B--2---:R-:W-:-:S05]  /*04b0*/  FFMA R7, R9, -R10, R0 ;  /* 0x8000000a09077223 */ /* 0x004fca0000000000 */
[----:B------:R-:W-:Y:S01]  /*04c0*/  STG.E desc[UR20][R4.64], R7 ;  /* 0x0000000704007986 */ /* 0x000fe2000c101914 */
[----:B------:R-:W-:Y:S05]  /*04d0*/  EXIT ;  /* 0x000000000000794d */ /* 0x000fea0003800000 */
        .weak           $__internal_1_$__cuda_sm3x_div_rn_noftz_f32_slowpath
        .type           $__internal_1_$__cuda_sm3x_div_rn_noftz_f32_slowpath,@function
        .size           $__internal_1_$__cuda_sm3x_div_rn_noftz_f32_slowpath,(.L_x_41 - $__internal_1_$__cuda_sm3x_div_rn_noftz_f32_slowpath)
$__internal_1_$__cuda_sm3x_div_rn_noftz_f32_slowpath:
[----:B------:R-:W-:Y:S01]  /*04e0*/  SHF.R.U32.HI R4, RZ, 0x17, R7 ;  /* 0x00000017ff047819 */ /* 0x000fe20000011607 */
[--C-:B------:R-:W-:Y:S01]  /*04f0*/  IMAD.MOV.U32 R6, RZ, RZ, R0.reuse ;  /* 0x000000ffff067224 */ /* 0x100fe200078e0000 */
        /* <DEDUP_REMOVED lines=9> */
[----:B------:R-:W-:Y:S01]  /*0590*/  FSETP.GTU.FTZ.AND P0, PT, |R0|, +INF , PT ;  /* 0x7f8000000000780b */ /* 0x000fe20003f1c200 */
[----:B------:R-:W-:Y:S01]  /*05a0*/  IMAD.MOV.U32 R3, RZ, RZ, R7 ;  /* 0x000000ffff037224 */ /* 0x000fe200078e0007 */
        /* <DEDUP_REMOVED lines=22> */
.L_x_12:
[----:B------:R-:W-:Y:S01]  /*0710*/  LEA R0, R5, 0xc0800000, 0x17 ;  /* 0xc080000005007811 */ /* 0x000fe200078eb8ff */
[----:B------:R-:W-:-:S04]  /*0720*/  VIADD R4, R4, 0xffffff81 ;  /* 0xffffff8104047836 */ /* 0x000fc80000000000 */
[----:B------:R-:W-:Y:S01]  /*0730*/  IMAD.IADD R7, R7, 0x1, -R0 ;  /* 0x0000000107077824 */ /* 0x000fe200078e0a00 */
[C---:B------:R-:W-:Y:S01]  /*0740*/  IADD3 R5, PT, PT, R4.reuse, 0x7f, -R5 ;  /* 0x0000007f04057810 */ /* 0x040fe20007ffe805 */
[----:B------:R-:W-:Y:S02]  /*0750*/  IMAD R0, R4, -0x800000, R6 ;  /* 0xff80000004007824 */ /* 0x000fe400078e0206 */
[----:B------:R-:W0:Y:S01]  /*0760*/  MUFU.RCP R3, R7 ;  /* 0x0000000700037308 */ /* 0x000e220000001000 */
[----:B------:R-:W-:Y:S01]  /*0770*/  FADD.FTZ R9, -R7, -RZ ;  /* 0x800000ff07097221 */ /* 0x000fe20000010100 */
[----:B------:R-:W-:-:S03]  /*0780*/  IMAD.IADD R5, R5, 0x1, R8 ;  /* 0x0000000105057824 */ /* 0x000fc600078e0208 */
[----:B0-----:R-:W-:-:S04]  /*0790*/  FFMA R10, R3, R9, 1 ;  /* 0x3f800000030a7423 */ /* 0x001fc80000000009 */
        /* <DEDUP_REMOVED lines=19> */
[-CC-:B------:R-:W-:Y:S01]  /*08d0*/  FFMA.RZ R0, R10, R6.reuse, R11.reuse ;  /* 0x000000060a007223 */ /* 0x180fe2000000c00b */
[----:B------:R-:W-:Y:S02]  /*08e0*/  VIADD R7, R8, 0x20 ;  /* 0x0000002008077836 */ /* 0x000fe40000000000 */
[-CC-:B------:R-:W-:Y:S01]  /*08f0*/  FFMA.RM R5, R10, R6.reuse, R11.reuse ;  /* 0x000000060a057223 */ /* 0x180fe2000000400b */
        /* <DEDUP_REMOVED lines=19> */
.L_x_18:
[----:B------:R-:W-:-:S04]  /*0a30*/  LOP3.LUT R3, R3, 0x80000000, RZ, 0xc0, !PT ;  /* 0x8000000003037812 */ /* 0x000fc800078ec0ff */
[----:B------:R-:W-:Y:S01]  /*0a40*/  LOP3.LUT R3, R3, 0x7f800000, RZ, 0xfc, !PT ;  /* 0x7f80000003037812 */ /* 0x000fe200078efcff */
[----:B------:R-:W-:Y:S06]  /*0a50*/  BRA `(.L_x_19) ;  /* 0x0000000000287947 */ /* 0x000fec0003800000 */
.L_x_17:
[----:B------:R-:W-:Y:S01]  /*0a60*/  IMAD R3, R5, 0x800000, R3 ;  /* 0x0080000005037824 */ /* 0x000fe200078e0203 */
[----:B------:R-:W-:Y:S06]  /*0a70*/  BRA `(.L_x_19) ;  /* 0x0000000000207947 */ /* 0x000fec0003800000 */
.L_x_16:
[----:B------:R-:W-:-:S04]  /*0a80*/  LOP3.LUT R3, R7, 0x80000000, R6, 0x48, !PT ;  /* 0x8000000007037812 */ /* 0x000fc800078e4806 */
[----:B------:R-:W-:Y:S01]  /*0a90*/  LOP3.LUT R3, R3, 0x7f800000, RZ, 0xfc, !PT ;  /* 0x7f80000003037812 */ /* 0x000fe200078efcff */
[----:B------:R-:W-:Y:S06]  /*0aa0*/  BRA `(.L_x_19) ;  /* 0x0000000000147947 */ /* 0x000fec0003800000 */
.L_x_15:
[----:B------:R-:W-:Y:S01]  /*0ab0*/  LOP3.LUT R3, R7, 0x80000000, R6, 0x48, !PT ;  /* 0x8000000007037812 */ /* 0x000fe200078e4806 */
[----:B------:R-:W-:Y:S06]  /*0ac0*/  BRA `(.L_x_19) ;  /* 0x00000000000c7947 */ /* 0x000fec0003800000 */
.L_x_14:
[----:B------:R-:W0:Y:S01]  /*0ad0*/  MUFU.RSQ R3, -QNAN ;  /* 0xffc0000000037908 */ /* 0x000e220000001400 */
[----:B------:R-:W-:Y:S05]  /*0ae0*/  BRA `(.L_x_19) ;  /* 0x0000000000047947 */ /* 0x000fea0003800000 */
.L_x_13:
[----:B------:R-:W-:-:S07]  /*0af0*/  FADD.FTZ R3, R0, R3 ;  /* 0x0000000300037221 */ /* 0x000fce0000010000 */
.L_x_19:
[----:B0-----:R-:W-:Y:S02]  /*0b00*/  IMAD.MOV.U32 R10, RZ, RZ, R3 ;  /* 0x000000ffff0a7224 */ /* 0x001fe400078e0003 */
[----:B------:R-:W-:-:S04]  /*0b10*/  IMAD.MOV.U32 R3, RZ, RZ, 0x0 ;  /* 0x00000000ff037424 */ /* 0x000fc800078e00ff */
[----:B------:R-:W-:Y:S05]  /*0b20*/  RET.REL.NODEC R2 `(_Z13column_zeroerPfS_mm) ;  /* 0xfffffff402347950 */ /* 0x000fea0003c3ffff */
.L_x_20:
        /* <DEDUP_REMOVED lines=13> */
.L_x_41:


//--------------------- .text._Z11addDiagonalPfmf --------------------------
	.section	.text._Z11addDiagonalPfmf,"ax",@progbits
	.align	128
        .global         _Z11addDiagonalPfmf
        .type           _Z11addDiagonalPfmf,@function
        .size           _Z11addDiagonalPfmf,(.L_x_45 - _Z11addDiagonalPfmf)
        .other          _Z11addDiagonalPfmf,@"STO_CUDA_ENTRY STV_DEFAULT"
_Z11addDiagonalPfmf:
.text._Z11addDiagonalPfmf:
[----:B------:R-:W-:Y:S08]  /*0000*/  LDC R1, c[0x0][0x37c] ;  /* 0x0000df00ff017b82 */ /* 0x000ff00000000800 */
[----:B------:R-:W0:Y:S08]  /*0010*/  S2UR UR6, SR_CTAID.X ;  /* 0x00000000000679c3 */ /* 0x000e300000002500 */
[----:B------:R-:W0:Y:S02]  /*0020*/  LDC.64 R2, c[0x0][0x388] ;  /* 0x0000e200ff027b82 */ /* 0x000e240000000a00 */
[----:B0-----:R-:W-:-:S04]  /*0030*/  ISETP.LE.U32.AND P0, PT, R2, UR6, PT ;  /* 0x0000000602007c0c */ /* 0x001fc8000bf03070 */
[----:B------:R-:W-:-:S13]  /*0040*/  ISETP.GE.U32.AND.EX P0, PT, RZ, R3, PT, P0 ;  /* 0x00000003ff00720c */ /* 0x000fda0003f06100 */
[----:B------:R-:W-:Y:S05]  /*0050*/  @P0 EXIT ;  /* 0x000000000000094d */ /* 0x000fea0003800000 */
[----:B------:R-:W0:Y:S01]  /*0060*/  LDC.64 R6, c[0x0][0x380] ;  /* 0x0000e000ff067b82 */ /* 0x000e220000000a00 */
[----:B------:R-:W-:Y:S02]  /*0070*/  HFMA2 R5, -RZ, RZ, 0, 0 ;  /* 0x00000000ff057431 */ /* 0x000fe400000001ff */
[----:B------:R-:W-:Y:S01]  /*0080*/  IMAD.U32 R4, RZ, RZ, UR6 ;  /* 0x00000006ff047e24 */ /* 0x000fe2000f8e00ff */
[----:B------:R-:W1:Y:S03]  /*0090*/  LDCU.64 UR4, c[0x0][0x358] ;  /* 0x00006b00ff0477ac */ /* 0x000e660008000a00 */
[----:B------:R-:W-:-:S04]  /*00a0*/  IMAD.WIDE.U32 R4, R2, UR6, R4 ;  /* 0x0000000602047c25 */ /* 0x000fc8000f8e0004 */
[----:B------:R-:W-:Y:S01]  /*00b0*/  IMAD R0, R3, UR6, R5 ;  /* 0x0000000603007c24 */ /* 0x000fe2000f8e0205 */
[----:B------:R-:W2:Y:S01]  /*00c0*/  LDCU UR6, c[0x0][0x390] ;  /* 0x00007200ff0677ac */ /* 0x000ea20008000800 */
[----:B0-----:R-:W-:-:S04]  /*00d0*/  LEA R2, P0, R4, R6, 0x2 ;  /* 0x0000000604027211 */ /* 0x001fc800078010ff */
[----:B------:R-:W-:-:S05]  /*00e0*/  LEA.HI.X R3, R4, R7, R0, 0x2, P0 ;  /* 0x0000000704037211 */ /* 0x000fca00000f1400 */
[----:B-1----:R-:W2:Y:S02]  /*00f0*/  LDG.E R0, desc[UR4][R2.64] ;  /* 0x0000000402007981 */ /* 0x002ea4000c1e1900 */
[----:B--2---:R-:W-:-:S05]  /*0100*/  FADD R5, R0, UR6 ;  /* 0x0000000600057e21 */ /* 0x004fca0008000000 */
[----:B------:R-:W-:Y:S01]  /*0110*/  STG.E desc[UR4][R2.64], R5 ;  /* 0x0000000502007986 */ /* 0x000fe2000c101904 */
[----:B------:R-:W-:Y:S05]  /*0120*/  EXIT ;  /* 0x000000000000794d */ /* 0x000fea0003800000 */
.L_x_21:
        /* <DEDUP_REMOVED lines=13> */
.L_x_45:


//--------------------- .text._Z10zeroMatrixPfmm  --------------------------
	.section	.text._Z10zeroMatrixPfmm,"ax",@progbits
	.align	128
        .global         _Z10zeroMatrixPfmm
        .type           _Z10zeroMatrixPfmm,@function
        .size           _Z10zeroMatrixPfmm,(.L_x_46 - _Z10zeroMatrixPfmm)
        .other          _Z10zeroMatrixPfmm,@"STO_CUDA_ENTRY STV_DEFAULT"
_Z10zeroMatrixPfmm:
.text._Z10zeroMatrixPfmm:
[----:B------:R-:W-:Y:S08]  /*0000*/  LDC R1, c[0x0][0x37c] ;  /* 0x0000df00ff017b82 */ /* 0x000ff00000000800 */
[----:B------:R-:W0:Y:S08]  /*0010*/  S2UR UR4, SR_CTAID.Y ;  /* 0x00000000000479c3 */ /* 0x000e300000002600 */
[----:B------:R-:W0:Y:S08]  /*0020*/  LDC.64 R4, c[0x0][0x390] ;  /* 0x0000e400ff047b82 */ /* 0x000e300000000a00 */
[----:B------:R-:W1:Y:S08]  /*0030*/  S2UR UR6, SR_CTAID.X ;  /* 0x00000000000679c3 */ /* 0x000e700000002500 */
[----:B------:R-:W1:Y:S01]  /*0040*/  LDC.64 R2, c[0x0][0x388] ;  /* 0x0000e200ff027b82 */ /* 0x000e620000000a00 */
[----:B0-----:R-:W-:-:S04]  /*0050*/  ISETP.LE.U32.AND P1, PT, R4, UR4, PT ;  /* 0x0000000404007c0c */ /* 0x001fc8000bf23070 */
[----:B------:R-:W-:Y:S02]  /*0060*/  ISETP.GE.U32.AND.EX P1, PT, RZ, R5, PT, P1 ;  /* 0x00000005ff00720c */ /* 0x000fe40003f26110 */
[----:B-1----:R-:W-:-:S04]  /*0070*/  ISETP.LE.U32.AND P0, PT, R2, UR6, PT ;  /* 0x0000000602007c0c */ /* 0x002fc8000bf03070 */
[----:B------:R-:W-:-:S13]  /*0080*/  ISETP.GE.U32.OR.EX P0, PT, RZ, R3, P1, P0 ;  /* 0x00000003ff00720c */ /* 0x000fda0000f06500 */
[----:B------:R-:W-:Y:S05]  /*0090*/  @P0 EXIT ;  /* 0x000000000000094d */ /* 0x000fea0003800000 */
[----:B------:R-:W0:Y:S01]  /*00a0*/  LDC.64 R6, c[0x0][0x380] ;  /* 0x0000e000ff067b82 */ /* 0x000e220000000a00 */
[----:B------:R-:W-:Y:S01]  /*00b0*/  IMAD.U32 R2, RZ, RZ, UR4 ;  /* 0x00000004ff027e24 */ /* 0x000fe2000f8e00ff */
[----:B------:R-:W1:Y:S01]  /*00c0*/  LDCU.64 UR4, c[0x0][0x358] ;  /* 0x00006b00ff0477ac */ /* 0x000e620008000a00 */
[----:B------:R-:W-:Y:S02]  /*00d0*/  IMAD.MOV.U32 R3, RZ, RZ, RZ ;  /* 0x000000ffff037224 */ /* 0x000fe400078e00ff */
[----:B------:R-:W-:-:S04]  /*00e0*/  IMAD.WIDE.U32 R2, R4, UR6, R2 ;  /* 0x0000000604027c25 */ /* 0x000fc8000f8e0002 */
[----:B------:R-:W-:Y:S01]  /*00f0*/  IMAD R0, R5, UR6, R3 ;  /* 0x0000000605007c24 */ /* 0x000fe2000f8e0203 */
[----:B0-----:R-:W-:-:S04]  /*0100*/  LEA R4, P0, R2, R6, 0x2 ;  /* 0x0000000602047211 */ /* 0x001fc800078010ff */
[----:B------:R-:W-:-:S05]  /*0110*/  LEA.HI.X R5, R2, R7, R0, 0x2, P0 ;  /* 0x0000000702057211 */ /* 0x000fca00000f1400 */
[----:B-1----:R-:W-:Y:S01]  /*0120*/  STG.E desc[UR4][R4.64], RZ ;  /* 0x000000ff04007986 */ /* 0x002fe2000c101904 */
[----:B------:R-:W-:Y:S05]  /*0130*/  EXIT ;  /* 0x000000000000794d */ /* 0x000fea0003800000 */
.L_x_22:
        /* <DEDUP_REMOVED lines=12> */
.L_x_46:


//--------------------- .text._Z9transposePfmmS_  --------------------------
	.section	.text._Z9transposePfmmS_,"ax",@progbits
	.align	128
        .global         _Z9transposePfmmS_
        .type           _Z9transposePfmmS_,@function
        .size           _Z9transposePfmmS_,(.L_x_47 - _Z9transposePfmmS_)
        .other          _Z9transposePfmmS_,@"STO_CUDA_ENTRY STV_DEFAULT"
_Z9transposePfmmS_:
.text._Z9transposePfmmS_:
[----:B------:R-:W0:Y:S01]  /*0000*/  LDC R1, c[0x0][0x37c] ;  /* 0x0000df00ff017b82 */ /* 0x000e220000000800 */
[----:B------:R-:W1:Y:S01]  /*0010*/  LDCU.64 UR4, c[0x0][0x380] ;  /* 0x00007000ff0477ac */ /* 0x000e620008000a00 */
[----:B------:R-:W1:Y:S02]  /*0020*/  LDCU.64 UR6, c[0x0][0x398] ;  /* 0x00007300ff0677ac */ /* 0x000e640008000a00 */
[----:B-1----:R-:W-:-:S04]  /*0030*/  UISETP.NE.U32.AND UP0, UPT, UR4, UR6, UPT ;  /* 0x000000060400728c */ /* 0x002fc8000bf05070 */
[----:B------:R-:W-:-:S09]  /*0040*/  UISETP.NE.AND.EX UP0, UPT, UR5, UR7, UPT, UP0 ;  /* 0x000000070500728c */ /* 0x000fd2000bf05300 */
[----:B------:R-:W-:Y:S05]  /*0050*/  BRA.U UP0, `(.L_x_23) ;  /* 0x0000000100407547 */ /* 0x000fea000b800000 */
[----:B------:R-:W-:Y:S01]  /*0060*/  MOV R0, 0x28 ;  /* 0x0000002800007802 */ /* 0x000fe20000000f00 */
[----:B------:R-:W1:Y:S01]  /*0070*/  LDCU.64 UR4, c[0x4][0x20] ;  /* 0x01000400ff0477ac */ /* 0x000e620008000a00 */
[----:B------:R-:W-:Y:S02]  /*0080*/  HFMA2 R13, -RZ, RZ, 0, 0 ;  /* 0x00000000ff0d7431 */ /* 0x000fe400000001ff */
[----:B------:R-:W-:Y:S01]  /*0090*/  IMAD.MOV.U32 R8, RZ, RZ, 0x4d ;  /* 0x0000004dff087424 */ /* 0x000fe200078e00ff */
[----:B------:R2:W3:Y:S01]  /*00a0*/  LDC.64 R2, c[0x4][R0] ;  /* 0x0100000000027b82 */ /* 0x0004e20000000a00 */
[----:B------:R-:W4:Y:S01]  /*00b0*/  LDCU.64 UR6, c[0x4][0x18] ;  /* 0x01000300ff0677ac */ /* 0x000f220008000a00 */
[----:B------:R-:W-:Y:S01]  /*00c0*/  IMAD.MOV.U32 R12, RZ, RZ, 0x1 ;  /* 0x00000001ff0c7424 */ /* 0x000fe200078e00ff */
[----:B------:R-:W5:Y:S01]  /*00d0*/  LDCU.64 UR8, c[0x4][0x8] ;  /* 0x01000100ff0877ac */ /* 0x000f620008000a00 */
[----:B-1----:R-:W-:Y:S02]  /*00e0*/  IMAD.U32 R4, RZ, RZ, UR4 ;  /* 0x00000004ff047e24 */ /* 0x002fe4000f8e00ff */
[----:B------:R-:W-:Y:S01]  /*00f0*/  IMAD.U32 R5, RZ, RZ, UR5 ;  /* 0x00000005ff057e24 */ /* 0x000fe2000f8e00ff */
[----:B----4-:R-:W-:Y:S01]  /*0100*/  MOV R6, UR6 ;  /* 0x0000000600067c02 */ /* 0x010fe20008000f00 */
[----:B------:R-:W-:-:S02]  /*0110*/  IMAD.U32 R7, RZ, RZ, UR7 ;  /* 0x00000007ff077e24 */ /* 0x000fc4000f8e00ff */
[----:B-----5:R-:W-:Y:S01]  /*0120*/  IMAD.U32 R10, RZ, RZ, UR8 ;  /* 0x00000008ff0a7e24 */ /* 0x020fe2000f8e00ff */
[----:B--2---:R-:W-:-:S07]  /*0130*/  MOV R11, UR9 ;  /* 0x00000009000b7c02 */ /* 0x004fce0008000f00 */
[----:B------:R-:W-:-:S07]  /*0140*/  LEPC R20, `(.L_x_23) ;  /* 0x000000001014794e */ /* 0x000fce0000000000 */
[----:B0--3--:R-:W-:Y:S05]  /*0150*/  CALL.ABS.NOINC R2 ;  /* 0x0000000002007343 */ /* 0x009fea0003c00000 */
.L_x_23:
[----:B------:R-:W1:Y:S08]  /*0160*/  S2UR UR5, SR_CTAID.Y ;  /* 0x00000000000579c3 */ /* 0x000e700000002600 */
[----:B------:R-:W1:Y:S08]  /*0170*/  LDC.64 R4, c[0x0][0x390] ;  /* 0x0000e400ff047b82 */ /* 0x000e700000000a00 */
[----:B------:R-:W2:Y:S08]  /*0180*/  S2UR UR4, SR_CTAID.X ;  /* 0x00000000000479c3 */ /* 0x000eb00000002500 */
[----:B------:R-:W2:Y:S01]  /*0190*/  LDC.64 R6, c[0x0][0x388] ;  /* 0x0000e200ff067b82 */ /* 0x000ea20000000a00 */
[----:B-1----:R-:W-:-:S04]  /*01a0*/  ISETP.LE.U32.AND P1, PT, R4, UR5, PT ;  /* 0x0000000504007c0c */ /* 0x002fc8000bf23070 */
[----:B------:R-:W-:Y:S02]  /*01b0*/  ISETP.GE.U32.AND.EX P1, PT, RZ, R5, PT, P1 ;  /* 0x00000005ff00720c */ /* 0x000fe40003f26110 */
[----:B--2---:R-:W-:-:S04]  /*01c0*/  ISETP.LE.U32.AND P0, PT, R6, UR4, PT ;  /* 0x0000000406007c0c */ /* 0x004fc8000bf03070 */
[----:B------:R-:W-:-:S13]  /*01d0*/  ISETP.GE.U32.OR.EX P0, PT, RZ, R7, P1, P0 ;  /* 0x00000007ff00720c */ /* 0x000fda0000f06500 */
[----:B------:R-:W-:Y:S05]  /*01e0*/  @P0 EXIT ;  /* 0x000000000000094d */ /* 0x000fea0003800000 */
[----:B------:R-:W1:Y:S01]  /*01f0*/  LDC.64 R8, c[0x0][0x380] ;  /* 0x0000e000ff087b82 */ /* 0x000e620000000a00 */
[----:B------:R-:W-:Y:S01]  /*0200*/  MOV R3, RZ ;  /* 0x000000ff00037202 */ /* 0x000fe20000000f00 */
[----:B------:R-:W-:Y:S01]  /*0210*/  IMAD.U32 R2, RZ, RZ, UR5 ;  /* 0x00000005ff027e24 */ /* 0x000fe2000f8e00ff */
[----:B------:R-:W2:Y:S03]  /*0220*/  LDCU.64 UR6, c[0x0][0x358] ;  /* 0x00006b00ff0677ac */ /* 0x000ea60008000a00 */
[----:B------:R-:W-:-:S04]  /*0230*/  IMAD.WIDE.U32 R2, R4, UR4, R2 ;  /* 0x0000000404027c25 */ /* 0x000fc8000f8e0002 */
[----:B------:R-:W-:Y:S01]  /*0240*/  IMAD R0, R5, UR4, R3 ;  /* 0x0000000405007c24 */ /* 0x000fe2000f8e0203 */
[----:B-1----:R-:W-:-:S04]  /*0250*/  LEA R4, P0, R2, R8, 0x2 ;  /* 0x0000000802047211 */ /* 0x002fc800078010ff */
[----:B------:R-:W-:Y:S02]  /*0260*/  LEA.HI.X R5, R2, R9, R0, 0x2, P0 ;  /* 0x0000000902057211 */ /* 0x000fe400000f1400 */
[----:B------:R-:W1:Y:S04]  /*0270*/  LDC.64 R8, c[0x0][0x398] ;  /* 0x0000e600ff087b82 */ /* 0x000e680000000a00 */
[----:B--2---:R-:W2:Y:S01]  /*0280*/  LDG.E R5, desc[UR6][R4.64] ;  /* 0x0000000604057981 */ /* 0x004ea2000c1e1900 */
[----:B------:R-:W-:Y:S02]  /*0290*/  HFMA2 R3, -RZ, RZ, 0, 0 ;  /* 0x00000000ff037431 */ /* 0x000fe400000001ff */
[----:B------:R-:W-:-:S04]  /*02a0*/  IMAD.U32 R2, RZ, RZ, UR4 ;  /* 0x00000004ff027e24 */ /* 0x000fc8000f8e00ff */
[----:B------:R-:W-:-:S04]  /*02b0*/  IMAD.WIDE.U32 R2, R6, UR5, R2 ;  /* 0x0000000506027c25 */ /* 0x000fc8000f8e0002 */
[----:B------:R-:W-:Y:S01]  /*02c0*/  IMAD R0, R7, UR5, R3 ;  /* 0x0000000507007c24 */ /* 0x000fe2000f8e0203 */
[----:B-1----:R-:W-:-:S04]  /*02d0*/  LEA R6, P0, R2, R8, 0x2 ;  /* 0x0000000802067211 */ /* 0x002fc800078010ff */
[----:B------:R-:W-:-:S05]  /*02e0*/  LEA.HI.X R7, R2, R9, R0, 0x2, P0 ;  /* 0x0000000902077211 */ /* 0x000fca00000f1400 */
[----:B--2---:R-:W-:Y:S01]  /*02f0*/  STG.E desc[UR6][R6.64], R5 ;  /* 0x0000000506007986 */ /* 0x004fe2000c101906 */
[----:B------:R-:W-:Y:S05]  /*0300*/  EXIT ;  /* 0x000000000000794d */ /* 0x000fea0003800000 */
.L_x_24:
        /* <DEDUP_REMOVED lines=15> */
.L_x_47:


//--------------------- .text._Z7sigmoidPfmmS_    --------------------------
	.section	.text._Z7sigmoidPfmmS_,"ax",@progbits
	.align	128
        .global         _Z7sigmoidPfmmS_
        .type           _Z7sigmoidPfmmS_,@function
        .size           _Z7sigmoidPfmmS_,(.L_x_42 - _Z7sigmoidPfmmS_)
        .other          _Z7sigmoidPfmmS_,@"STO_CUDA_ENTRY STV_DEFAULT"
_Z7sigmoidPfmmS_:
.text._Z7sigmoidPfmmS_:
        /* <DEDUP_REMOVED lines=10> */
[----:B------:R-:W0:Y:S01]  /*00a0*/  LDCU.64 UR8, c[0x0][0x380] ;  /* 0x00007000ff0877ac */ /* 0x000e220008000a00 */
[----:B------:R-:W-:Y:S02]  /*00b0*/  IMAD.U32 R4, RZ, RZ, UR4 ;  /* 0x00000004ff047e24 */ /* 0x000fe4000f8e00ff */
[----:B------:R-:W-:Y:S01]  /*00c0*/  IMAD.MOV.U32 R5, RZ, RZ, RZ ;  /* 0x000000ffff057224 */ /* 0x000fe200078e00ff */
[----:B------:R-:W1:Y:S01]  /*00d0*/  LDCU.64 UR4, c[0x0][0x358] ;  /* 0x00006b00ff0477ac */ /* 0x000e620008000a00 */
[----:B------:R-:W-:-:S04]  /*00e0*/  IMAD.WIDE.U32 R4, R2, UR6, R4 ;  /* 0x0000000602047c25 */ /* 0x000fc8000f8e0004 */
[----:B------:R-:W-:Y:S02]  /*00f0*/  IMAD R3, R3, UR6, R5 ;  /* 0x0000000603037c24 */ /* 0x000fe4000f8e0205 */
[----:B------:R-:W-:-:S03]  /*0100*/  IMAD.SHL.U32 R2, R4, 0x4, RZ ;  /* 0x0000000404027824 */ /* 0x000fc600078e00ff */
[----:B------:R-:W-:Y:S02]  /*0110*/  SHF.L.U64.HI R3, R4, 0x2, R3 ;  /* 0x0000000204037819 */ /* 0x000fe40000010203 */
[----:B0-----:R-:W-:-:S04]  /*0120*/  IADD3 R4, P0, PT, R2, UR8, RZ ;  /* 0x0000000802047c10 */ /* 0x001fc8000ff1e0ff */
[----:B------:R-:W-:-:S05]  /*0130*/  IADD3.X R5, PT, PT, R3, UR9, RZ, P0, !PT ;  /* 0x0000000903057c10 */ /* 0x000fca00087fe4ff */
[----:B-1----:R-:W2:Y:S01]  /*0140*/  LDG.E R4, desc[UR4][R4.64] ;  /* 0x0000000404047981 */ /* 0x002ea2000c1e1900 */
[----:B------:R-:W-:Y:S02]  /*0150*/  HFMA2 R9, -RZ, RZ, 3.7421875, 0 ;  /* 0x437c0000ff097431 */ /* 0x000fe400000001ff */
[----:B------:R-:W-:-:S04]  /*0160*/  IMAD.MOV.U32 R7, RZ, RZ, 0x3bbb989d ;  /* 0x3bbb989dff077424 */ /* 0x000fc800078e00ff */
[----:B--2---:R-:W-:-:S04]  /*0170*/  FFMA.SAT R0, R4, -R7, 0.5 ;  /* 0x3f00000004007423 */ /* 0x004fc80000002807 */
[----:B------:R-:W-:-:S04]  /*0180*/  FFMA.RM R0, R0, R9, 12582913 ;  /* 0x4b40000100007423 */ /* 0x000fc80000004009 */
[C---:B------:R-:W-:Y:S01]  /*0190*/  FADD R7, R0.reuse, -12583039 ;  /* 0xcb40007f00077421 */ /* 0x040fe20000000000 */
[----:B------:R-:W-:-:S03]  /*01a0*/  IMAD.SHL.U32 R0, R0, 0x800000, RZ ;  /* 0x0080000000007824 */ /* 0x000fc600078e00ff */
[----:B------:R-:W-:-:S04]  /*01b0*/  FFMA R7, R4, -1.4426950216293334961, -R7 ;  /* 0xbfb8aa3b04077823 */ /* 0x000fc80000000807 */
[----:B------:R-:W-:-:S06]  /*01c0*/  FFMA R7, R4, -1.925963033500011079e-08, R7 ;  /* 0xb2a5706004077823 */ /* 0x000fcc0000000007 */
[----:B------:R-:W0:Y:S02]  /*01d0*/  MUFU.EX2 R7, R7 ;  /* 0x0000000700077308 */ /* 0x000e240000000800 */
[----:B0-----:R-:W-:-:S04]  /*01e0*/  FFMA R0, R0, R7, 1 ;  /* 0x3f80000000007423 */ /* 0x001fc80000000007 */
[----:B------:R-:W-:-:S05]  /*01f0*/  VIADD R4, R0, 0x1800000 ;  /* 0x0180000000047836 */ /* 0x000fca0000000000 */
[----:B------:R-:W-:-:S04]  /*0200*/  LOP3.LUT R4, R4, 0x7f800000, RZ, 0xc0, !PT ;  /* 0x7f80000004047812 */ /* 0x000fc800078ec0ff */
[----:B------:R-:W-:-:S13]  /*0210*/  ISETP.GT.U32.AND P0, PT, R4, 0x1ffffff, PT ;  /* 0x01ffffff0400780c */ /* 0x000fda0003f04070 */
[----:B------:R-:W-:Y:S05]  /*0220*/  @P0 BRA `(.L_x_25) ;  /* 0x0000000000100947 */ /* 0x000fea0003800000 */
[----:B------:R-:W-:-:S07]  /*0230*/  MOV R4, 0x250 ;  /* 0x0000025000047802 */ /* 0x000fce0000000f00 */
[----:B------:R-:W-:Y:S05]  /*0240*/  CALL.REL.NOINC `($__internal_2_$__cuda_sm20_rcp_rn_f32_slowpath) ;  /* 0x00000000002c7944 */ /* 0x000fea0003c00000 */
[----:B------:R-:W-:Y:S01]  /*0250*/  IMAD.MOV.U32 R5, RZ, RZ, R0 ;  /* 0x000000ffff057224 */ /* 0x000fe200078e0000 */
[----:B------:R-:W-:Y:S06]  /*0260*/  BRA `(.L_x_26) ;  /* 0x0000000000107947 */ /* 0x000fec0003800000 */
.L_x_25:
[----:B------:R-:W0:Y:S02]  /*0270*/  MUFU.RCP R5, R0 ;  /* 0x0000000000057308 */ /* 0x000e240000001000 */
[----:B0-----:R-:W-:-:S04]  /*0280*/  FFMA R4, R0, R5, -1 ;  /* 0xbf80000000047423 */ /* 0x001fc80000000005 */
[----:B------:R-:W-:-:S04]  /*0290*/  FADD.FTZ R4, -R4, -RZ ;  /* 0x800000ff04047221 */ /* 0x000fc80000010100 */
[----:B------:R-:W-:-:S07]  /*02a0*/  FFMA R5, R5, R4, R5 ;  /* 0x0000000405057223 */ /* 0x000fce0000000005 */
.L_x_26:
[----:B------:R-:W0:Y:S02]  /*02b0*/  LDCU.64 UR6, c[0x0][0x398] ;  /* 0x00007300ff0677ac */ /* 0x000e240008000a00 */
[----:B0-----:R-:W-:-:S04]  /*02c0*/  IADD3 R2, P0, PT, R2, UR6, RZ ;  /* 0x0000000602027c10 */ /* 0x001fc8000ff1e0ff */
[----:B------:R-:W-:-:S05]  /*02d0*/  IADD3.X R3, PT, PT, R3, UR7, RZ, P0, !PT ;  /* 0x0000000703037c10 */ /* 0x000fca00087fe4ff */
[----:B------:R-:W-:Y:S01]  /*02e0*/  STG.E desc[UR4][R2.64], R5 ;  /* 0x0000000502007986 */ /* 0x000fe2000c101904 */
[----:B------:R-:W-:Y:S05]  /*02f0*/  EXIT ;  /* 0x000000000000794d */ /* 0x000fea0003800000 */
        .weak           $__internal_2_$__cuda_sm20_rcp_rn_f32_slowpath
        .type           $__internal_2_$__cuda_sm20_rcp_rn_f32_slowpath,@function
        .size           $__internal_2_$__cuda_sm20_rcp_rn_f32_slowpath,(.L_x_42 - $__internal_2_$__cuda_sm20_rcp_rn_f32_slowpath)
$__internal_2_$__cuda_sm20_rcp_rn_f32_slowpath:
[----:B------:R-:W-:-:S04]  /*0300*/  SHF.L.U32 R5, R0, 0x1, RZ ;  /* 0x0000000100057819 */ /* 0x000fc800000006ff */
[----:B------:R-:W-:-:S04]  /*0310*/  SHF.R.U32.HI R5, RZ, 0x18, R5 ;  /* 0x00000018ff057819 */ /* 0x000fc80000011605 */
[----:B------:R-:W-:-:S13]  /*0320*/  ISETP.NE.U32.AND P0, PT, R5, RZ, PT ;  /* 0x000000ff0500720c */ /* 0x000fda0003f05070 */
[----:B------:R-:W-:Y:S05]  /*0330*/  @P0 BRA `(.L_x_27) ;  /* 0x00000000002c0947 */ /* 0x000fea0003800000 */
[----:B------:R-:W-:-:S05]  /*0340*/  IMAD.SHL.U32 R5, R0, 0x2, RZ ;  /* 0x0000000200057824 */ /* 0x000fca00078e00ff */
[----:B------:R-:W-:-:S13]  /*0350*/  ISETP.NE.AND P0, PT, R5, RZ, PT ;  /* 0x000000ff0500720c */ /* 0x000fda0003f05270 */
[----:B------:R2:W3:Y:S01]  /*0360*/  @!P0 MUFU.RCP R5, R0 ;  /* 0x0000000000058308 */ /* 0x0004e20000001000 */
[----:B------:R-:W-:Y:S05]  /*0370*/  @!P0 BRA `(.L_x_28) ;  /* 0x0000000000a48947 */ /* 0x000fea0003800000 */
[----:B------:R-:W-:-:S04]  /*0380*/  FFMA R6, R0, 1.84467440737095516160e+19, RZ ;  /* 0x5f80000000067823 */ /* 0x000fc800000000ff */
[----:B---3--:R-:W2:Y:S02]  /*0390*/  MUFU.RCP R5, R6 ;  /* 0x0000000600057308 */ /* 0x008ea40000001000 */
[----:B--2---:R-:W-:-:S04]  /*03a0*/  FFMA R0, R6, R5, -1 ;  /* 0xbf80000006007423 */ /* 0x004fc80000000005 */
[----:B------:R-:W-:-:S04]  /*03b0*/  FADD.FTZ R0, -R0, -RZ ;  /* 0x800000ff00007221 */ /* 0x000fc80000010100 */
[----:B------:R-:W-:-:S04]  /*03c0*/  FFMA R0, R5, R0, R5 ;  /* 0x0000000005007223 */ /* 0x000fc80000000005 */
[----:B------:R-:W-:Y:S01]  /*03d0*/  FFMA R5, R0, 1.84467440737095516160e+19, RZ ;  /* 0x5f80000000057823 */ /* 0x000fe200000000ff */
[----:B------:R-:W-:Y:S06]  /*03e0*/  BRA `(.L_x_28) ;  /* 0x0000000000887947 */ /* 0x000fec0003800000 */
.L_x_27:
[----:B------:R-:W-:-:S05]  /*03f0*/  VIADD R6, R5, 0xffffff03 ;  /* 0xffffff0305067836 */ /* 0x000fca0000000000 */
[----:B------:R-:W-:-:S13]  /*0400*/  ISETP.GT.U32.AND P0, PT, R6, 0x1, PT ;  /* 0x000000010600780c */ /* 0x000fda0003f04070 */
[----:B------:R-:W-:Y:S05]  /*0410*/  @P0 BRA `(.L_x_29) ;  /* 0x0000000000780947 */ /* 0x000fea0003800000 */
[----:B------:R-:W-:Y:S01]  /*0420*/  LOP3.LUT R7, R0, 0x7fffff, RZ, 0xc0, !PT ;  /* 0x007fffff00077812 */ /* 0x000fe200078ec0ff */
[----:B------:R-:W-:-:S03]  /*0430*/  IMAD.MOV.U32 R11, RZ, RZ, 0x3 ;  /* 0x00000003ff0b7424 */ /* 0x000fc600078e00ff */
[----:B------:R-:W-:Y:S02]  /*0440*/  LOP3.LUT R7, R7, 0x3f800000, RZ, 0xfc, !PT ;  /* 0x3f80000007077812 */ /* 0x000fe400078efcff */
[----:B------:R-:W-:Y:S02]  /*0450*/  SHF.L.U32 R12, R11, R6, RZ ;  /* 0x000000060b0c7219 */ /* 0x000fe400000006ff */
[----:B------:R-:W0:Y:S02]  /*0460*/  MUFU.RCP R8, R7 ;  /* 0x0000000700087308 */ /* 0x000e240000001000 */
[----:B0-----:R-:W-:-:S04]  /*0470*/  FFMA R9, R7, R8, -1 ;  /* 0xbf80000007097423 */ /* 0x001fc80000000008 */
[----:B------:R-:W-:-:S04]  /*0480*/  FADD.FTZ R9, -R9, -RZ ;  /* 0x800000ff09097221 */ /* 0x000fc80000010100 */
[CCC-:B------:R-:W-:Y:S01]  /*0490*/  FFMA.RM R10, R8.reuse, R9.reuse, R8.reuse ;  /* 0x00000009080a7223 */ /* 0x1c0fe20000004008 */
[----:B------:R-:W-:-:S04]  /*04a0*/  FFMA.RP R9, R8, R9, R8 ;  /* 0x0000000908097223 */ /* 0x000fc80000008008 */
[C---:B------:R-:W-:Y:S02]  /*04b0*/  LOP3.LUT R8, R10.reuse, 0x7fffff, RZ, 0xc0, !PT ;  /* 0x007fffff0a087812 */ /* 0x040fe400078ec0ff */
[----:B------:R-:W-:Y:S02]  /*04c0*/  FSETP.NEU.FTZ.AND P0, PT, R10, R9, PT ;  /* 0x000000090a00720b */ /* 0x000fe40003f1d000 */
[----:B------:R-:W-:Y:S02]  /*04d0*/  LOP3.LUT R9, R8, 0x800000, RZ, 0xfc, !PT ;  /* 0x0080000008097812 */ /* 0x000fe400078efcff */
[----:B------:R-:W-:Y:S02]  /*04e0*/  SEL R8, RZ, 0xffffffff, !P0 ;  /* 0xffffffffff087807 */ /* 0x000fe40004000000 */
[----:B------:R-:W-:Y:S02]  /*04f0*/  LOP3.LUT R7, R12, R9, RZ, 0xc0, !PT ;  /* 0x000000090c077212 */ /* 0x000fe400078ec0ff */
[----:B------:R-:W-:-:S02]  /*0500*/  IADD3 R8, PT, PT, -R8, RZ, RZ ;  /* 0x000000ff08087210 */ /* 0x000fc40007ffe1ff */
[-C--:B------:R-:W-:Y:S02]  /*0510*/  SHF.R.U32.HI R7, RZ, R6.reuse, R7 ;  /* 0x00000006ff077219 */ /* 0x080fe40000011607 */
[----:B------:R-:W-:Y:S02]  /*0520*/  LOP3.LUT P1, RZ, R8, R6, R9, 0xf8, !PT ;  /* 0x0000000608ff7212 */ /* 0x000fe4000782f809 */
[C---:B------:R-:W-:Y:S02]  /*0530*/  LOP3.LUT P0, RZ, R7.reuse, 0x1, RZ, 0xc0, !PT ;  /* 0x0000000107ff7812 */ /* 0x040fe4000780c0ff */
[----:B------:R-:W-:-:S04]  /*0540*/  LOP3.LUT P2, RZ, R7, 0x2, RZ, 0xc0, !PT ;  /* 0x0000000207ff7812 */ /* 0x000fc8000784c0ff */
[----:B------:R-:W-:Y:S02]  /*0550*/  PLOP3.LUT P0, PT, P0, P1, P2, 0xe0, 0x0 ;  /* 0x000000000000781c */ /* 0x000fe40000703c20 */
[----:B------:R-:W-:Y:S02]  /*0560*/  LOP3.LUT P1, RZ, R0, 0x7fffff, RZ, 0xc0, !PT ;  /* 0x007fffff00ff7812 */ /* 0x000fe4000782c0ff */
[----:B------:R-:W-:-:S05]  /*0570*/  SEL R6, RZ, 0x1, !P0 ;  /* 0x00000001ff067807 */ /* 0x000fca0004000000 */
[----:B------:R-:W-:-:S05]  /*0580*/  IMAD.MOV R6, RZ, RZ, -R6 ;  /* 0x000000ffff067224 */ /* 0x000fca00078e0a06 */
[----:B------:R-:W-:Y:S01]  /*0590*/  ISETP.GE.AND P0, PT, R6, RZ, PT ;  /* 0x000000ff0600720c */ /* 0x000fe20003f06270 */
[----:B------:R-:W-:-:S05]  /*05a0*/  VIADD R6, R5, 0xffffff04 ;  /* 0xffffff0405067836 */ /* 0x000fca0000000000 */
[----:B------:R-:W-:-:S07]  /*05b0*/  SHF.R.U32.HI R5, RZ, R6, R9 ;  /* 0x00000006ff057219 */ /* 0x000fce0000011609 */
[----:B------:R-:W-:-:S05]  /*05c0*/  @!P0 VIADD R5, R5, 0x1 ;  /* 0x0000000105058836 */ /* 0x000fca0000000000 */
[----:B------:R-:W-:-:S04]  /*05d0*/  @!P1 SHF.L.U32 R5, R5, 0x1, RZ ;  /* 0x0000000105059819 */ /* 0x000fc800000006ff */
[----:B------:R-:W-:Y:S01]  /*05e0*/  LOP3.LUT R5, R5, 0x80000000, R0, 0xf8, !PT ;  /* 0x8000000005057812 */ /* 0x000fe200078ef800 */
[----:B------:R-:W-:Y:S06]  /*05f0*/  BRA `(.L_x_28) ;  /* 0x0000000000047947 */ /* 0x000fec0003800000 */
.L_x_29:
[----:B------:R0:W1:Y:S02]  /*0600*/  MUFU.RCP R5, R0 ;  /* 0x0000000000057308 */ /* 0x0000640000001000 */
.L_x_28:
[----:B0123--:R-:W-:Y:S02]  /*0610*/  IMAD.MOV.U32 R0, RZ, RZ, R5 ;  /* 0x000000ffff007224 */ /* 0x00ffe400078e0005 */
[----:B------:R-:W-:-:S04]  /*0620*/  IMAD.MOV.U32 R5, RZ, RZ, 0x0 ;  /* 0x00000000ff057424 */ /* 0x000fc800078e00ff */
[----:B------:R-:W-:Y:S05]  /*0630*/  RET.REL.NODEC R4 `(_Z7sigmoidPfmmS_) ;  /* 0xfffffff804707950 */ /* 0x000fea0003c3ffff */
.L_x_30:
        /* <DEDUP_REMOVED lines=12> */
.L_x_42:


//--------------------- .text._Z25matrixElementwiseMultiplyPfS_mmS_ --------------------------
	.section	.text._Z25matrixElementwiseMultiplyPfS_mmS_,"ax",@progbits
	.align	128
        .global         _Z25matrixElementwiseMultiplyPfS_mmS_
        .type           _Z25matrixElementwiseMultiplyPfS_mmS_,@function
        .size           _Z25matrixElementwiseMultiplyPfS_mmS_,(.L_x_49 - _Z25matrixElementwiseMultiplyPfS_mmS_)
        .other          _Z25matrixElementwiseMultiplyPfS_mmS_,@"STO_CUDA_ENTRY STV_DEFAULT"
_Z25matrixElementwiseMultiplyPfS_mmS_:
.text._Z25matrixElementwiseMultiplyPfS_mmS_:
        /* <DEDUP_REMOVED lines=10> */
[----:B------:R-:W0:Y:S01]  /*00a0*/  LDCU.128 UR8, c[0x0][0x380] ;  /* 0x00007000ff0877ac */ /* 0x000e220008000c00 */
[----:B------:R-:W-:Y:S02]  /*00b0*/  IMAD.U32 R2, RZ, RZ, UR4 ;  /* 0x00000004ff027e24 */ /* 0x000fe4000f8e00ff */
[----:B------:R-:W-:Y:S01]  /*00c0*/  IMAD.MOV.U32 R3, RZ, RZ, RZ ;  /* 0x000000ffff037224 */ /* 0x000fe200078e00ff */
[----:B------:R-:W1:Y:S01]  /*00d0*/  LDCU.64 UR4, c[0x0][0x358] ;  /* 0x00006b00ff0477ac */ /* 0x000e620008000a00 */
[----:B------:R-:W-:-:S04]  /*00e0*/  IMAD.WIDE.U32 R2, R4, UR6, R2 ;  /* 0x0000000604027c25 */ /* 0x000fc8000f8e0002 */
[----:B------:R-:W-:Y:S01]  /*00f0*/  IMAD R3, R5, UR6, R3 ;  /* 0x0000000605037c24 */ /* 0x000fe2000f8e0203 */
[----:B------:R-:W2:Y:S01]  /*0100*/  LDCU.64 UR6, c[0x0][0x3a0] ;  /* 0x00007400ff0677ac */ /* 0x000ea20008000a00 */
[----:B------:R-:W-:-:S03]  /*0110*/  IMAD.SHL.U32 R6, R2, 0x4, RZ ;  /* 0x0000000402067824 */ /* 0x000fc600078e00ff */
[----:B------:R-:W-:Y:S02]  /*0120*/  SHF.L.U64.HI R0, R2, 0x2, R3 ;  /* 0x0000000202007819 */ /* 0x000fe40000010203 */
[C---:B0-----:R-:W-:Y:S02]  /*0130*/  IADD3 R4, P1, PT, R6.reuse, UR10, RZ ;  /* 0x0000000a06047c10 */ /* 0x041fe4000ff3e0ff */
[----:B------:R-:W-:Y:S02]  /*0140*/  IADD3 R2, P0, PT, R6, UR8, RZ ;  /* 0x0000000806027c10 */ /* 0x000fe4000ff1e0ff */
[C---:B------:R-:W-:Y:S02]  /*0150*/  IADD3.X R5, PT, PT, R0.reuse, UR11, RZ, P1, !PT ;  /* 0x0000000b00057c10 */ /* 0x040fe40008ffe4ff */
[----:B------:R-:W-:-:S04]  /*0160*/  IADD3.X R3, PT, PT, R0, UR9, RZ, P0, !PT ;  /* 0x0000000900037c10 */ /* 0x000fc800087fe4ff */
[----:B-1----:R-:W3:Y:S04]  /*0170*/  LDG.E R5, desc[UR4][R4.64] ;  /* 0x0000000404057981 */ /* 0x002ee8000c1e1900 */
[----:B------:R-:W3:Y:S01]  /*0180*/  LDG.E R2, desc[UR4][R2.64] ;  /* 0x0000000402027981 */ /* 0x000ee2000c1e1900 */
[----:B--2---:R-:W-:-:S04]  /*0190*/  IADD3 R6, P0, PT, R6, UR6, RZ ;  /* 0x0000000606067c10 */ /* 0x004fc8000ff1e0ff */
[----:B------:R-:W-:Y:S01]  /*01a0*/  IADD3.X R7, PT, PT, R0, UR7, RZ, P0, !PT ;  /* 0x0000000700077c10 */ /* 0x000fe200087fe4ff */
[----:B---3--:R-:W-:-:S05]  /*01b0*/  FMUL R9, R2, R5 ;  /* 0x0000000502097220 */ /* 0x008fca0000400000 */
[----:B------:R-:W-:Y:S01]  /*01c0*/  STG.E desc[UR4][R6.64], R9 ;  /* 0x0000000906007986 */ /* 0x000fe2000c101904 */
[----:B------:R-:W-:Y:S05]  /*01d0*/  EXIT ;  /* 0x000000000000794d */ /* 0x000fea0003800000 */
.L_x_31:
        /* <DEDUP_REMOVED lines=10> */
.L_x_49:


//--------------------- .text._Z20matrixScalarMultiplyPffmmS_ --------------------------
	.section	.text._Z20matrixScalarMultiplyPffmmS_,"ax",@progbits
	.align	128
        .global         _Z20matrixScalarMultiplyPffmmS_
        .type           _Z20matrixScalarMultiplyPffmmS_,@function
        .size           _Z20matrixScalarMultiplyPffmmS_,(.L_x_50 - _Z20matrixScalarMultiplyPffmmS_)
        .other          _Z20matrixScalarMultiplyPffmmS_,@"STO_CUDA_ENTRY STV_DEFAULT"
_Z20matrixScalarMultiplyPffmmS_:
.text._Z20matrixScalarMultiplyPffmmS_:
        /* <DEDUP_REMOVED lines=15> */
[----:B------:R-:W-:Y:S01]  /*00f0*/  IMAD R3, R5, UR6, R3 ;  /* 0x0000000605037c24 */ /* 0x000fe2000f8e0203 */
[----:B------:R-:W2:Y:S01]  /*0100*/  LDCU UR6, c[0x0][0x388] ;  /* 0x00007100ff0677ac */ /* 0x000ea20008000800 */
[----:B------:R-:W-:-:S03]  /*0110*/  IMAD.SHL.U32 R4, R2, 0x4, RZ ;  /* 0x0000000402047824 */ /* 0x000fc600078e00ff */
[----:B------:R-:W-:Y:S02]  /*0120*/  SHF.L.U64.HI R0, R2, 0x2, R3 ;  /* 0x0000000202007819 */ /* 0x000fe40000010203 */
[----:B0-----:R-:W-:-:S04]  /*0130*/  IADD3 R2, P0, PT, R4, UR8, RZ ;  /* 0x0000000804027c10 */ /* 0x001fc8000ff1e0ff */
[----:B------:R-:W-:Y:S01]  /*0140*/  IADD3.X R3, PT, PT, R0, UR9, RZ, P0, !PT ;  /* 0x0000000900037c10 */ /* 0x000fe200087fe4ff */
[----:B------:R-:W0:Y:S04]  /*0150*/  LDCU.64 UR8, c[0x0][0x3a0] ;  /* 0x00007400ff0877ac */ /* 0x000e280008000a00 */
[----:B-1----:R-:W2:Y:S01]  /*0160*/  LDG.E R2, desc[UR4][R2.64] ;  /* 0x0000000402027981 */ /* 0x002ea2000c1e1900 */
[----:B0-----:R-:W-:-:S04]  /*0170*/  IADD3 R4, P0, PT, R4, UR8, RZ ;  /* 0x0000000804047c10 */ /* 0x001fc8000ff1e0ff */
[----:B------:R-:W-:Y:S01]  /*0180*/  IADD3.X R5, PT, PT, R0, UR9, RZ, P0, !PT ;  /* 0x0000000900057c10 */ /* 0x000fe200087fe4ff */
[----:B--2---:R-:W-:-:S05]  /*0190*/  FMUL R7, R2, UR6 ;  /* 0x0000000602077c20 */ /* 0x004fca0008400000 */
[----:B------:R-:W-:Y:S01]  /*01a0*/  STG.E desc[UR4][R4.64], R7 ;  /* 0x0000000704007986 */ /* 0x000fe2000c101904 */
[----:B------:R-:W-:Y:S05]  /*01b0*/  EXIT ;  /* 0x000000000000794d */ /* 0x000fea0003800000 */
.L_x_32:
        /* <DEDUP_REMOVED lines=12> */
.L_x_50:


//--------------------- .text._Z14matrixMultiplyPfS_mmmS_ --------------------------
	.section	.text._Z14matrixMultiplyPfS_mmmS_,"ax",@progbits
	.align	128
        .global         _Z14matrixMultiplyPfS_mmmS_
        .type           _Z14matrixMultiplyPfS_mmmS_,@function
        .size           _Z14matrixMultiplyPfS_mmmS_,(.L_x_51 - _Z14matrixMultiplyPfS_mmmS_)
        .other          _Z14matrixMultiplyPfS_mmmS_,@"STO_CUDA_ENTRY STV_DEFAULT"
_Z14matrixMultiplyPfS_mmmS_:
.text._Z14matrixMultiplyPfS_mmmS_:
[----:B------:R-:W0:Y:S08]  /*0000*/  LDC R1, c[0x0][0x37c] ;  /* 0x0000df00ff017b82 */ /* 0x000e300000000800 */
[----:B------:R-:W1:Y:S01]  /*0010*/  LDC.64 R2, c[0x0][0x3a8] ;  /* 0x0000ea00ff027b82 */ /* 0x000e620000000a00 */
[----:B------:R-:W1:Y:S02]  /*0020*/  LDCU.128 UR4, c[0x0][0x380] ;  /* 0x00007000ff0477ac */ /* 0x000e640008000c00 */
[----:B-1----:R-:W-:-:S02]  /*0030*/  ISETP.NE.U32.AND P0, PT, R2, UR6, PT ;  /* 0x0000000602007c0c */ /* 0x002fc4000bf05070 */
[----:B------:R-:W-:Y:S02]  /*0040*/  ISETP.NE.U32.AND P1, PT, R2, UR4, PT ;  /* 0x0000000402007c0c */ /* 0x000fe4000bf25070 */
[C---:B------:R-:W-:Y:S02]  /*0050*/  ISETP.NE.AND.EX P0, PT, R3.reuse, UR7, PT, P0 ;  /* 0x0000000703007c0c */ /* 0x040fe4000bf05300 */
[----:B------:R-:W-:-:S13]  /*0060*/  ISETP.NE.AND.EX P1, PT, R3, UR5, PT, P1 ;  /* 0x0000000503007c0c */ /* 0x000fda000bf25310 */
[----:B0-----:R-:W-:Y:S05]  /*0070*/  @P0 BRA P1, `(.L_x_33) ;  /* 0x0000000000400947 */ /* 0x001fea0000800000 */
[----:B------:R-:W-:Y:S01]  /*0080*/  MOV R0, 0x28 ;  /* 0x0000002800007802 */ /* 0x000fe20000000f00 */
[----:B------:R-:W0:Y:S01]  /*0090*/  LDCU.64 UR4, c[0x4][0x10] ;  /* 0x01000200ff0477ac */ /* 0x000e220008000a00 */
[----:B------:R-:W-:Y:S02]  /*00a0*/  IMAD.MOV.U32 R8, RZ, RZ, 0x1d ;  /* 0x0000001dff087424 */ /* 0x000fe400078e00ff */
[----:B------:R1:W2:Y:S01]  /*00b0*/  LDC.64 R2, c[0x4][R0] ;  /* 0x0100000000027b82 */ /* 0x0002a20000000a00 */
[----:B------:R-:W3:Y:S01]  /*00c0*/  LDCU.64 UR6, c[0x4][0x18] ;  /* 0x01000300ff0677ac */ /* 0x000ee20008000a00 */
[----:B------:R-:W-:Y:S02]  /*00d0*/  IMAD.MOV.U32 R12, RZ, RZ, 0x1 ;  /* 0x00000001ff0c7424 */ /* 0x000fe400078e00ff */
[----:B------:R-:W-:Y:S01]  /*00e0*/  IMAD.MOV.U32 R13, RZ, RZ, RZ ;  /* 0x000000ffff0d7224 */ /* 0x000fe200078e00ff */
[----:B------:R-:W4:Y:S01]  /*00f0*/  LDCU.64 UR8, c[0x4][URZ] ;  /* 0x01000000ff0877ac */ /* 0x000f220008000a00 */
[----:B0-----:R-:W-:-:S02]  /*0100*/  IMAD.U32 R4, RZ, RZ, UR4 ;  /* 0x00000004ff047e24 */ /* 0x001fc4000f8e00ff */
[----:B------:R-:W-:Y:S02]  /*0110*/  IMAD.U32 R5, RZ, RZ, UR5 ;  /* 0x00000005ff057e24 */ /* 0x000fe4000f8e00ff */
[----:B---3--:R-:W-:Y:S02]  /*0120*/  IMAD.U32 R6, RZ, RZ, UR6 ;  /* 0x00000006ff067e24 */ /* 0x008fe4000f8e00ff */
[----:B------:R-:W-:Y:S02]  /*0130*/  IMAD.U32 R7, RZ, RZ, UR7 ;  /* 0x00000007ff077e24 */ /* 0x000fe4000f8e00ff */
[----:B----4-:R-:W-:Y:S02]  /*0140*/  IMAD.U32 R10, RZ, RZ, UR8 ;  /* 0x00000008ff0a7e24 */ /* 0x010fe4000f8e00ff */
[----:B-1----:R-:W-:-:S07]  /*0150*/  IMAD.U32 R11, RZ, RZ, UR9 ;  /* 0x00000009ff0b7e24 */ /* 0x002fce000f8e00ff */
[----:B------:R-:W-:-:S07]  /*0160*/  LEPC R20, `(.L_x_33) ;  /* 0x000000001014794e */ /* 0x000fce0000000000 */
[----:B--2---:R-:W-:Y:S05]  /*0170*/  CALL.ABS.NOINC R2 ;  /* 0x0000000002007343 */ /* 0x004fea0003c00000 */
.L_x_33:
        /* <DEDUP_REMOVED lines=10> */
[----:B------:R-:W-:Y:S02]  /*0220*/  IMAD.U32 R12, RZ, RZ, UR4 ;  /* 0x00000004ff0c7e24 */ /* 0x000fe4000f8e00ff */
[----:B------:R-:W-:Y:S02]  /*0230*/  IMAD.MOV.U32 R13, RZ, RZ, RZ ;  /* 0x000000ffff0d7224 */ /* 0x000fe400078e00ff */
[----:B------:R-:W-:-:S03]  /*0240*/  IMAD.WIDE.U32 R2, R18, UR5, R12 ;  /* 0x0000000512027c25 */ /* 0x000fc6000f8e000c */
[----:B------:R-:W1:Y:S01]  /*0250*/  LDC.64 R16, c[0x0][0x358] ;  /* 0x0000d600ff107b82 */ /* 0x000e620000000a00 */
[----:B------:R-:W-:-:S07]  /*0260*/  IMAD R0, R19, UR5, R3 ;  /* 0x0000000513007c24 */ /* 0x000fce000f8e0203 */
[----:B------:R-:W2:Y:S01]  /*0270*/  LDC.64 R10, c[0x0][0x3a8] ;  /* 0x0000ea00ff0a7b82 */ /* 0x000ea20000000a00 */
[----:B0-----:R-:W-:-:S04]  /*0280*/  ISETP.NE.U32.AND P0, PT, R14, RZ, PT ;  /* 0x000000ff0e00720c */ /* 0x001fc80003f05070 */
[----:B------:R-:W-:Y:S02]  /*0290*/  ISETP.NE.AND.EX P0, PT, R15, RZ, PT, P0 ;  /* 0x000000ff0f00720c */ /* 0x000fe40003f05300 */
[----:B-1----:R-:W-:Y:S02]  /*02a0*/  R2UR UR6, R16 ;  /* 0x00000000100672ca */ /* 0x002fe400000e0000 */
[----:B------:R-:W-:Y:S02]  /*02b0*/  R2UR UR7, R17 ;  /* 0x00000000110772ca */ /* 0x000fe400000e0000 */
[----:B--2---:R-:W-:-:S04]  /*02c0*/  LEA R10, P1, R2, R10, 0x2 ;  /* 0x0000000a020a7211 */ /* 0x004fc800078210ff */
[----:B------:R-:W-:-:S07]  /*02d0*/  LEA.HI.X R11, R2, R11, R0, 0x2, P1 ;  /* 0x0000000b020b7211 */ /* 0x000fce00008f1400 */
[----:B------:R0:W-:Y:S01]  /*02e0*/  STG.E desc[UR6][R10.64], RZ ;  /* 0x000000ff0a007986 */ /* 0x0001e2000c101906 */
[----:B------:R-:W-:Y:S05]  /*02f0*/  @!P0 EXIT ;  /* 0x000000000000894d */ /* 0x000fea0003800000 */
[C---:B------:R-:W-:Y:S01]  /*0300*/  ISETP.GE.U32.AND P1, PT, R14.reuse, 0x8, PT ;  /* 0x000000080e00780c */ /* 0x040fe20003f26070 */
[C---:B------:R-:W-:Y:S01]  /*0310*/  IMAD.WIDE.U32 R8, R14.reuse, UR5, RZ ;  /* 0x000000050e087c25 */ /* 0x040fe2000f8e00ff */
[----:B------:R-:W-:Y:S02]  /*0320*/  LOP3.LUT R0, R14, 0x7, RZ, 0xc0, !PT ;  /* 0x000000070e007812 */ /* 0x000fe400078ec0ff */
[----:B------:R-:W-:Y:S02]  /*0330*/  CS2R R2, SRZ ;  /* 0x0000000000027805 */ /* 0x000fe4000001ff00 */
[C---:B------:R-:W-:Y:S01]  /*0340*/  ISETP.GE.U32.AND.EX P1, PT, R15.reuse, RZ, PT, P1 ;  /* 0x000000ff0f00720c */ /* 0x040fe20003f26110 */
[----:B------:R-:W-:Y:S01]  /*0350*/  IMAD R6, R15, UR5, R9 ;  /* 0x000000050f067c24 */ /* 0x000fe2000f8e0209 */
[----:B------:R-:W-:Y:S01]  /*0360*/  ISETP.NE.U32.AND P0, PT, R0, RZ, PT ;  /* 0x000000ff0000720c */ /* 0x000fe20003f05070 */
[----:B------:R-:W-:-:S03]  /*0370*/  IMAD.MOV.U32 R29, RZ, RZ, RZ ;  /* 0x000000ffff1d7224 */ /* 0x000fc600078e00ff */
[----:B------:R-:W-:-:S07]  /*0380*/  ISETP.NE.AND.EX P0, PT, RZ, RZ, PT, P0 ;  /* 0x000000ffff00720c */ /* 0x000fce0003f05300 */
[----:B------:R-:W-:Y:S06]  /*0390*/  @!P1 BRA `(.L_x_34) ;  /* 0x0000000400449947 */ /* 0x000fec0003800000 */
[----:B------:R-:W1:Y:S01]  /*03a0*/  LDCU.128 UR8, c[0x0][0x380] ;  /* 0x00007000ff0877ac */ /* 0x000e620008000c00 */
[----:B------:R-:W-:Y:S01]  /*03b0*/  LOP3.LUT R2, R14, 0xfffffff8, RZ, 0xc0, !PT ;  /* 0xfffffff80e027812 */ /* 0x000fe200078ec0ff */
[----:B------:R-:W-:Y:S01]  /*03c0*/  BSSY.RECONVERGENT B0, `(.L_x_34) ;  /* 0x000004e000007945 */ /* 0x000fe20003800200 */
[C-C-:B------:R-:W-:Y:S01]  /*03d0*/  SHF.L.U64.HI R5, R18.reuse, 0x5, R19.reuse ;  /* 0x0000000512057819 */ /* 0x140fe20000010213 */
[----:B------:R-:W2:Y:S01]  /*03e0*/  LDCU UR6, c[0x0][0x39c] ;  /* 0x00007380ff0677ac */ /* 0x000ea20008000800 */
[----:B------:R-:W-:Y:S01]  /*03f0*/  IMAD.MOV.U32 R29, RZ, RZ, RZ ;  /* 0x000000ffff1d7224 */ /* 0x000fe200078e00ff */
[C---:B------:R-:W-:Y:S01]  /*0400*/  SHF.L.U64.HI R7, R18.reuse, 0x2, R19 ;  /* 0x0000000212077819 */ /* 0x040fe20000010213 */
[----:B------:R-:W-:Y:S02]  /*0410*/  IMAD.SHL.U32 R15, R18, 0x4, RZ ;  /* 0x00000004120f7824 */ /* 0x000fe400078e00ff */
[----:B------:R-:W-:Y:S01]  /*0420*/  IMAD.MOV.U32 R4, RZ, RZ, R2 ;  /* 0x000000ffff047224 */ /* 0x000fe200078e0002 */
[----:B-1----:R-:W-:Y:S01]  /*0430*/  ULEA UR5, UP0, UR4, UR10, 0x2 ;  /* 0x0000000a04057291 */ /* 0x002fe2000f8010ff */
[----:B------:R-:W-:-:S03]  /*0440*/  LEA R20, P1, R8, UR8, 0x2 ;  /* 0x0000000808147c11 */ /* 0x000fc6000f8210ff */
[----:B------:R-:W-:Y:S01]  /*0450*/  ULEA.HI.X UR4, UR4, UR11, URZ, 0x2, UP0 ;  /* 0x0000000b04047291 */ /* 0x000fe200080f14ff */
[----:B------:R-:W-:Y:S01]  /*0460*/  LEA.HI.X R21, R8, UR9, R6, 0x2, P1 ;  /* 0x0000000908157c11 */ /* 0x000fe200088f1406 */
[----:B--2---:R-:W-:Y:S01]  /*0470*/  IMAD.U32 R3, RZ, RZ, UR6 ;  /* 0x00000006ff037e24 */ /* 0x004fe2000f8e00ff */
[----:B------:R-:W-:Y:S01]  /*0480*/  IADD3 R20, P1, PT, R20, 0x10, RZ ;  /* 0x0000001014147810 */ /* 0x000fe20007f3e0ff */
[----:B------:R-:W-:Y:S02]  /*0490*/  IMAD.U32 R24, RZ, RZ, UR6 ;  /* 0x00000006ff187e24 */ /* 0x000fe4000f8e00ff */
[----:B------:R-:W-:Y:S02]  /*04a0*/  IMAD.U32 R26, RZ, RZ, UR5 ;  /* 0x00000005ff1a7e24 */ /* 0x000fe4000f8e00ff */
[----:B------:R-:W-:Y:S02]  /*04b0*/  IMAD.X R21, RZ, RZ, R21, P1 ;  /* 0x000000ffff157224 */ /* 0x000fe400008e0615 */
[----:B------:R-:W-:-:S07]  /*04c0*/  IMAD.U32 R27, RZ, RZ, UR4 ;  /* 0x00000004ff1b7e24 */ /* 0x000fce000f8e00ff */
.L_x_35:
[C---:B------:R-:W-:Y:S02]  /*04d0*/  R2UR UR6, R16.reuse ;  /* 0x00000000100672ca */ /* 0x040fe400000e0000 */
[C---:B------:R-:W-:Y:S02]  /*04e0*/  R2UR UR7, R17.reuse ;  /* 0x00000000110772ca */ /* 0x040fe400000e0000 */
[----:B------:R-:W-:Y:S02]  /*04f0*/  R2UR UR4, R16 ;  /* 0x00000000100472ca */ /* 0x000fe400000e0000 */
[----:B------:R-:W-:-:S09]  /*0500*/  R2UR UR5, R17 ;  /* 0x00000000110572ca */ /* 0x000fd200000e0000 */
[----:B--2---:R-:W2:Y:S04]  /*0510*/  LDG.E R25, desc[UR6][R26.64] ;  /* 0x000000061a197981 */ /* 0x004ea8000c1e1900 */
[----:B------:R-:W2:Y:S01]  /*0520*/  LDG.E R28, desc[UR4][R20.64+-0x10] ;  /* 0xfffff004141c7981 */ /* 0x000ea2000c1e1900 */
[----:B------:R-:W-:Y:S02]  /*0530*/  R2UR UR8, R16 ;  /* 0x00000000100872ca */ /* 0x000fe400000e0000 */
[----:B------:R-:W-:Y:S02]  /*0540*/  R2UR UR9, R17 ;  /* 0x00000000110972ca */ /* 0x000fe400000e0000 */
[----:B------:R-:W-:-:S05]  /*0550*/  IADD3 R22, P1, PT, R26, R15, RZ ;  /* 0x0000000f1a167210 */ /* 0x000fca0007f3e0ff */
[----:B------:R-:W-:Y:S02]  /*0560*/  IMAD.X R23, R27, 0x1, R7, P1 ;  /* 0x000000011b177824 */ /* 0x000fe400008e0607 */
[----:B--2---:R-:W-:-:S05]  /*0570*/  FFMA R29, R28, R25, R29 ;  /* 0x000000191c1d7223 */ /* 0x004fca000000001d */
[----:B------:R1:W-:Y:S04]  /*0580*/  STG.E desc[UR4][R10.64], R29 ;  /* 0x0000001d0a007986 */ /* 0x0003e8000c101904 */
[----:B------:R2:W3:Y:S04]  /*0590*/  LDG.E R28, desc[UR8][R22.64] ;  /* 0x00000008161c7981 */ /* 0x0004e8000c1e1900 */
[----:B------:R-:W3:Y:S01]  /*05a0*/  LDG.E R25, desc[UR6][R20.64+-0xc] ;  /* 0xfffff40614197981 */ /* 0x000ee2000c1e1900 */
[----:B--2---:R-:W-:-:S05]  /*05b0*/  IADD3 R22, P1, PT, R22, R15, RZ ;  /* 0x0000000f16167210 */ /* 0x004fca0007f3e0ff */
[----:B------:R-:W-:Y:S02]  /*05c0*/  IMAD.X R23, R23, 0x1, R7, P1 ;  /* 0x0000000117177824 */ /* 0x000fe400008e0607 */
[----:B---3--:R-:W-:-:S05]  /*05d0*/  FFMA R25, R25, R28, R29 ;  /* 0x0000001c19197223 */ /* 0x008fca000000001d */
[----:B------:R2:W-:Y:S04]  /*05e0*/  STG.E desc[UR4][R10.64], R25 ;  /* 0x000000190a007986 */ /* 0x0005e8000c101904 */
[----:B------:R3:W4:Y:S04]  /*05f0*/  LDG.E R28, desc[UR8][R22.64] ;  /* 0x00000008161c7981 */ /* 0x000728000c1e1900 */
[----:B-1----:R-:W4:Y:S01]  /*0600*/  LDG.E R29, desc[UR6][R20.64+-0x8] ;  /* 0xfffff806141d7981 */ /* 0x002f22000c1e1900 */
[----:B---3--:R-:W-:-:S05]  /*0610*/  IADD3 R22, P1, PT, R22, R15, RZ ;  /* 0x0000000f16167210 */ /* 0x008fca0007f3e0ff */
[----:B------:R-:W-:Y:S02]  /*0620*/  IMAD.X R23, R23, 0x1, R7, P1 ;  /* 0x0000000117177824 */ /* 0x000fe400008e0607 */
[----:B----4-:R-:W-:-:S05]  /*0630*/  FFMA R29, R29, R28, R25 ;  /* 0x0000001c1d1d7223 */ /* 0x010fca0000000019 */
[----:B------:R1:W-:Y:S04]  /*0640*/  STG.E desc[UR4][R10.64], R29 ;  /* 0x0000001d0a007986 */ /* 0x0003e8000c101904 */
[----:B------:R3:W4:Y:S04]  /*0650*/  LDG.E R28, desc[UR8][R22.64] ;  /* 0x00000008161c7981 */ /* 0x000728000c1e1900 */
[----:B--2---:R-:W4:Y:S01]  /*0660*/  LDG.E R25, desc[UR6][R20.64+-0x4] ;  /* 0xfffffc0614197981 */ /* 0x004f22000c1e1900 */
[----:B---3--:R-:W-:-:S05]  /*0670*/  IADD3 R22, P1, PT, R22, R15, RZ ;  /* 0x0000000f16167210 */ /* 0x008fca0007f3e0ff */
[----:B------:R-:W-:Y:S02]  /*0680*/  IMAD.X R23, R23, 0x1, R7, P1 ;  /* 0x0000000117177824 */ /* 0x000fe400008e0607 */
[----:B----4-:R-:W-:-:S05]  /*0690*/  FFMA R25, R25, R28, R29 ;  /* 0x0000001c19197223 */ /* 0x010fca000000001d */
        /* <DEDUP_REMOVED lines=19> */
[----:B------:R-:W3:Y:S04]  /*07d0*/  LDG.E R22, desc[UR8][R22.64] ;  /* 0x0000000816167981 */ /* 0x000ee8000c1e1900 */
[----:B------:R1:W3:Y:S01]  /*07e0*/  LDG.E R29, desc[UR6][R20.64+0xc] ;  /* 0x00000c06141d7981 */ /* 0x0002e2000c1e1900 */
[----:B------:R-:W-:Y:S02]  /*07f0*/  IADD3 R4, P1, PT, R4, -0x8, RZ ;  /* 0xfffffff804047810 */ /* 0x000fe40007f3e0ff */
[----:B------:R-:W-:-:S02]  /*0800*/  LEA R26, P2, R18, R26, 0x5 ;  /* 0x0000001a121a7211 */ /* 0x000fc400078428ff */
[----:B------:R-:W-:Y:S02]  /*0810*/  IADD3.X R24, PT, PT, R24, -0x1, RZ, P1, !PT ;  /* 0xffffffff18187810 */ /* 0x000fe40000ffe4ff */
[----:B------:R-:W-:Y:S01]  /*0820*/  ISETP.NE.U32.AND P1, PT, R4, RZ, PT ;  /* 0x000000ff0400720c */ /* 0x000fe20003f25070 */
[----:B------:R-:W-:Y:S01]  /*0830*/  IMAD.X R27, R27, 0x1, R5, P2 ;  /* 0x000000011b1b7824 */ /* 0x000fe200010e0605 */
[----:B-1----:R-:W-:Y:S02]  /*0840*/  IADD3 R20, P3, PT, R20, 0x20, RZ ;  /* 0x0000002014147810 */ /* 0x002fe40007f7e0ff */
[----:B------:R-:W-:-:S03]  /*0850*/  ISETP.NE.AND.EX P1, PT, R24, RZ, PT, P1 ;  /* 0x000000ff1800720c */ /* 0x000fc60003f25310 */
[----:B------:R-:W-:Y:S02]  /*0860*/  IMAD.X R21, RZ, RZ, R21, P3 ;  /* 0x000000ffff157224 */ /* 0x000fe400018e0615 */
[----:B---3--:R-:W-:-:S05]  /*0870*/  FFMA R29, R29, R22, R28 ;  /* 0x000000161d1d7223 */ /* 0x008fca000000001c */
[----:B------:R2:W-:Y:S03]  /*0880*/  STG.E desc[UR4][R10.64], R29 ;  /* 0x0000001d0a007986 */ /* 0x0005e6000c101904 */
[----:B------:R-:W-:Y:S05]  /*0890*/  @P1 BRA `(.L_x_35) ;  /* 0xfffffffc000c1947 */ /* 0x000fea000383ffff */
[----:B------:R-:W-:Y:S05]  /*08a0*/  BSYNC.RECONVERGENT B0 ;  /* 0x0000000000007941 */ /* 0x000fea0003800200 */
.L_x_34:
[----:B------:R-:W-:Y:S05]  /*08b0*/  @!P0 EXIT ;  /* 0x000000000000894d */ /* 0x000fea0003800000 */
[----:B------:R-:W-:Y:S02]  /*08c0*/  ISETP.GE.U32.AND P1, PT, R0, 0x4, PT ;  /* 0x000000040000780c */ /* 0x000fe40003f26070 */
[----:B------:R-:W-:Y:S02]  /*08d0*/  LOP3.LUT R7, R14, 0x3, RZ, 0xc0, !PT ;  /* 0x000000030e077812 */ /* 0x000fe400078ec0ff */
[----:B------:R-:W-:Y:S02]  /*08e0*/  ISETP.GE.U32.AND.EX P1, PT, RZ, RZ, PT, P1 ;  /* 0x000000ffff00720c */ /* 0x000fe40003f26110 */
[----:B------:R-:W-:-:S04]  /*08f0*/  ISETP.NE.U32.AND P0, PT, R7, RZ, PT ;  /* 0x000000ff0700720c */ /* 0x000fc80003f05070 */
[----:B------:R-:W-:-:S07]  /*0900*/  ISETP.NE.AND.EX P0, PT, RZ, RZ, PT, P0 ;  /* 0x000000ffff00720c */ /* 0x000fce0003f05300 */
[----:B------:R-:W-:Y:S06]  /*0910*/  @!P1 BRA `(.L_x_36) ;  /* 0x0000000000b49947 */ /* 0x000fec0003800000 */
[----:B------:R-:W1:Y:S01]  /*0920*/  LDC.64 R4, c[0x0][0x388] ;  /* 0x0000e200ff047b82 */ /* 0x000e620000000a00 */
[----:B------:R-:W-:Y:S01]  /*0930*/  IMAD R15, R3, R18, RZ ;  /* 0x00000012030f7224 */ /* 0x000fe200078e02ff */
[C---:B------:R-:W-:Y:S01]  /*0940*/  IADD3 R0, P1, PT, R2.reuse, R8, RZ ;  /* 0x0000000802007210 */ /* 0x040fe20007f3e0ff */
[----:B------:R-:W-:Y:S01]  /*0950*/  IMAD.WIDE.U32 R20, R2, R18, R12 ;  /* 0x0000001202147225 */ /* 0x000fe200078e000c */
[----:B------:R-:W-:Y:S02]  /*0960*/  R2UR UR4, R16 ;  /* 0x00000000100472ca */ /* 0x000fe400000e0000 */
[----:B------:R-:W-:Y:S01]  /*0970*/  R2UR UR5, R17 ;  /* 0x00000000110572ca */ /* 0x000fe200000e0000 */
[----:B--2---:R-:W-:Y:S01]  /*0980*/  IMAD R25, R2, R19, R15 ;  /* 0x0000001302197224 */ /* 0x004fe200078e020f */
[----:B------:R-:W2:Y:S01]  /*0990*/  LDC.64 R22, c[0x0][0x380] ;  /* 0x0000e000ff167b82 */ /* 0x000ea20000000a00 */
[----:B------:R-:W-:Y:S01]  /*09a0*/  R2UR UR6, R16 ;  /* 0x00000000100672ca */ /* 0x000fe200000e0000 */
[----:B------:R-:W-:Y:S01]  /*09b0*/  IMAD.X R15, R3, 0x1, R6, P1 ;  /* 0x00000001030f7824 */ /* 0x000fe200008e0606 */
[----:B------:R-:W-:Y:S01]  /*09c0*/  R2UR UR7, R17 ;  /* 0x00000000110772ca */ /* 0x000fe200000e0000 */
[----:B------:R-:W-:Y:S01]  /*09d0*/  IMAD.IADD R21, R21, 0x1, R25 ;  /* 0x0000000115157824 */ /* 0x000fe200078e0219 */
[----:B-1----:R-:W-:-:S04]  /*09e0*/  LEA R4, P2, R20, R4, 0x2 ;  /* 0x0000000414047211 */ /* 0x002fc800078410ff */
[----:B------:R-:W-:Y:S02]  /*09f0*/  LEA.HI.X R5, R20, R5, R21, 0x2, P2 ;  /* 0x0000000514057211 */ /* 0x000fe400010f1415 */
[----:B--2---:R-:W-:-:S05]  /*0a00*/  LEA R22, P1, R0, R22, 0x2 ;  /* 0x0000001600167211 */ /* 0x004fca00078210ff */
[----:B------:R-:W2:Y:S01]  /*0a10*/  LDG.E R26, desc[UR6][R4.64] ;  /* 0x00000006041a7981 */ /* 0x000ea2000c1e1900 */
[----:B------:R-:W-:-:S05]  /*0a20*/  LEA.HI.X R23, R0, R23, R15, 0x2, P1 ;  /* 0x0000001700177211 */ /* 0x000fca00008f140f */
[----:B------:R-:W2:Y:S01]  /*0a30*/  LDG.E R0, desc[UR4][R22.64] ;  /* 0x0000000416007981 */ /* 0x000ea2000c1e1900 */
[----:B------:R-:W-:Y:S01]  /*0a40*/  IMAD.WIDE.U32 R20, R18, 0x4, RZ ;  /* 0x0000000412147825 */ /* 0x000fe200078e00ff */
[----:B------:R-:W-:Y:S02]  /*0a50*/  R2UR UR8, R16 ;  /* 0x00000000100872ca */ /* 0x000fe400000e0000 */
[----:B------:R-:W-:Y:S01]  /*0a60*/  R2UR UR9, R17 ;  /* 0x00000000110972ca */ /* 0x000fe200000e0000 */
[----:B------:R-:W-:Y:S01]  /*0a70*/  IMAD.SHL.U32 R15, R19, 0x4, RZ ;  /* 0x00000004130f7824 */ /* 0x000fe200078e00ff */
[----:B------:R-:W-:-:S03]  /*0a80*/  IADD3 R24, P1, PT, R4, R20, RZ ;  /* 0x0000001404187210 */ /* 0x000fc60007f3e0ff */
[----:B------:R-:W-:-:S04]  /*0a90*/  IMAD.IADD R15, R21, 0x1, R15 ;  /* 0x00000001150f7824 */ /* 0x000fc800078e020f */
[----:B------:R-:W-:Y:S02]  /*0aa0*/  IMAD.X R25, R15, 0x1, R5, P1 ;  /* 0x000000010f197824 */ /* 0x000fe400008e0605 */
[----:B--2---:R-:W-:-:S05]  /*0ab0*/  FFMA R29, R0, R26, R29 ;  /* 0x0000001a001d7223 */ /* 0x004fca000000001d */
[----:B------:R1:W-:Y:S04]  /*0ac0*/  STG.E desc[UR4][R10.64], R29 ;  /* 0x0000001d0a007986 */ /* 0x0003e8000c101904 */
[----:B------:R-:W2:Y:S04]  /*0ad0*/  LDG.E R21, desc[UR8][R24.64] ;  /* 0x0000000818157981 */ /* 0x000ea8000c1e1900 */
[----:B------:R-:W2:Y:S01]  /*0ae0*/  LDG.E R0, desc[UR6][R22.64+0x4] ;  /* 0x0000040616007981 */ /* 0x000ea2000c1e1900 */
[----:B------:R-:W-:-:S05]  /*0af0*/  IADD3 R4, P1, PT, R24, R20, RZ ;  /* 0x0000001418047210 */ /* 0x000fca0007f3e0ff */
        /* <DEDUP_REMOVED lines=9> */
[----:B------:R-:W1:Y:S04]  /*0b90*/  LDG.E R0, desc[UR6][R22.64+0xc] ;  /* 0x00000c0616007981 */ /* 0x000e68000c1e1900 */
[----:B------:R-:W1:Y:S01]  /*0ba0*/  LDG.E R20, desc[UR8][R20.64] ;  /* 0x0000000814147981 */ /* 0x000e62000c1e1900 */
[----:B------:R-:W-:-:S05]  /*0bb0*/  IADD3 R2, P1, PT, R2, 0x4, RZ ;  /* 0x0000000402027810 */ /* 0x000fca0007f3e0ff */
[----:B------:R-:W-:Y:S02]  /*0bc0*/  IMAD.X R3, RZ, RZ, R3, P1 ;  /* 0x000000ffff037224 */ /* 0x000fe400008e0603 */
[----:B-1----:R-:W-:-:S05]  /*0bd0*/  FFMA R29, R0, R20, R15 ;  /* 0x00000014001d7223 */ /* 0x002fca000000000f */
[----:B------:R3:W-:Y:S02]  /*0be0*/  STG.E desc[UR4][R10.64], R29 ;  /* 0x0000001d0a007986 */ /* 0x0007e4000c101904 */
.L_x_36:
[----:B------:R-:W-:Y:S05]  /*0bf0*/  @!P0 EXIT ;  /* 0x000000000000894d */ /* 0x000fea0003800000 */
[----:B------:R-:W-:Y:S02]  /*0c00*/  ISETP.NE.U32.AND P1, PT, R7, 0x1, PT ;  /* 0x000000010700780c */ /* 0x000fe40003f25070 */
[----:B------:R-:W-:Y:S02]  /*0c10*/  LOP3.LUT R14, R14, 0x1, RZ, 0xc0, !PT ;  /* 0x000000010e0e7812 */ /* 0x000fe400078ec0ff */
[----:B------:R-:W-:Y:S02]  /*0c20*/  ISETP.NE.AND.EX P1, PT, RZ, RZ, PT, P1 ;  /* 0x000000ffff00720c */ /* 0x000fe40003f25310 */
[----:B------:R-:W-:-:S04]  /*0c30*/  ISETP.NE.U32.AND P0, PT, R14, 0x1, PT ;  /* 0x000000010e00780c */ /* 0x000fc80003f05070 */
[----:B------:R-:W-:-:S07]  /*0c40*/  ISETP.NE.U32.AND.EX P0, PT, RZ, RZ, PT, P0 ;  /* 0x000000ffff00720c */ /* 0x000fce0003f05100 */
[----:B------:R-:W-:Y:S06]  /*0c50*/  @!P1 BRA `(.L_x_37) ;  /* 0x0000000000789947 */ /* 0x000fec0003800000 */
[----:B---3--:R-:W1:Y:S01]  /*0c60*/  LDC.64 R14, c[0x0][0x388] ;  /* 0x0000e200ff0e7b82 */ /* 0x008e620000000a00 */
[----:B------:R-:W-:Y:S01]  /*0c70*/  IMAD R7, R3, R18, RZ ;  /* 0x0000001203077224 */ /* 0x000fe200078e02ff */
[C---:B------:R-:W-:Y:S01]  /*0c80*/  IADD3 R0, P1, PT, R2.reuse, R8, RZ ;  /* 0x0000000802007210 */ /* 0x040fe20007f3e0ff */
[----:B------:R-:W-:Y:S01]  /*0c90*/  IMAD.WIDE.U32 R20, R2, R18, R12 ;  /* 0x0000001202147225 */ /* 0x000fe200078e000c */
[----:B------:R-:W-:Y:S02]  /*0ca0*/  R2UR UR4, R16 ;  /* 0x00000000100472ca */ /* 0x000fe400000e0000 */
[----:B------:R-:W-:Y:S01]  /*0cb0*/  R2UR UR5, R17 ;  /* 0x00000000110572ca */ /* 0x000fe200000e0000 */
[----:B------:R-:W-:Y:S01]  /*0cc0*/  IMAD R23, R2, R19, R7 ;  /* 0x0000001302177224 */ /* 0x000fe200078e0207 */
[----:B------:R-:W3:Y:S01]  /*0cd0*/  LDC.64 R4, c[0x0][0x380] ;  /* 0x0000e000ff047b82 */ /* 0x000ee20000000a00 */
[----:B------:R-:W-:Y:S01]  /*0ce0*/  R2UR UR6, R16 ;  /* 0x00000000100672ca */ /* 0x000fe200000e0000 */
[----:B------:R-:W-:Y:S01]  /*0cf0*/  IMAD.X R7, R3, 0x1, R6, P1 ;  /* 0x0000000103077824 */ /* 0x000fe200008e0606 */
[----:B------:R-:W-:Y:S01]  /*0d00*/  R2UR UR7, R17 ;  /* 0x00000000110772ca */ /* 0x000fe200000e0000 */
[----:B------:R-:W-:Y:S01]  /*0d10*/  IMAD.IADD R23, R21, 0x1, R23 ;  /* 0x0000000115177824 */ /* 0x000fe200078e0217 */
[----:B-1----:R-:W-:-:S04]  /*0d20*/  LEA R14, P2, R20, R14, 0x2 ;  /* 0x0000000e140e7211 */ /* 0x002fc800078410ff */
[----:B------:R-:W-:Y:S02]  /*0d30*/  LEA.HI.X R15, R20, R15, R23, 0x2, P2 ;  /* 0x0000000f140f7211 */ /* 0x000fe400010f1417 */
[----:B---3--:R-:W-:-:S04]  /*0d40*/  LEA R4, P1, R0, R4, 0x2 ;  /* 0x0000000400047211 */ /* 0x008fc800078210ff */
[----:B------:R-:W-:Y:S02]  /*0d50*/  LEA.HI.X R5, R0, R5, R7, 0x2, P1 ;  /* 0x0000000500057211 */ /* 0x000fe400008f1407 */
[----:B------:R-:W3:Y:S04]  /*0d60*/  LDG.E R7, desc[UR6][R14.64] ;  /* 0x000000060e077981 */ /* 0x000ee8000c1e1900 */
[----:B------:R-:W3:Y:S01]  /*0d70*/  LDG.E R0, desc[UR4][R4.64] ;  /* 0x0000000404007981 */ /* 0x000ee2000c1e1900 */
[----:B------:R-:W-:Y:S02]  /*0d80*/  R2UR UR8, R16 ;  /* 0x00000000100872ca */ /* 0x000fe400000e0000 */
[----:B------:R-:W-:Y:S02]  /*0d90*/  R2UR UR9, R17 ;  /* 0x00000000110972ca */ /* 0x000fe400000e0000 */
[----:B------:R-:W-:-:S04]  /*0da0*/  LEA R20, P1, R18, R14, 0x2 ;  /* 0x0000000e12147211 */ /* 0x000fc800078210ff */
[----:B------:R-:W-:Y:S01]  /*0db0*/  LEA.HI.X R21, R18, R15, R19, 0x2, P1 ;  /* 0x0000000f12157211 */ /* 0x000fe200008f1413 */
[----:B---3--:R-:W-:-:S05]  /*0dc0*/  FFMA R7, R0, R7, R29 ;  /* 0x0000000700077223 */ /* 0x008fca000000001d */
[----:B------:R1:W-:Y:S04]  /*0dd0*/  STG.E desc[UR4][R10.64], R7 ;  /* 0x000000070a007986 */ /* 0x0003e8000c101904 */
[----:B------:R-:W2:Y:S04]  /*0de0*/  LDG.E R0, desc[UR6][R4.64+0x4] ;  /* 0x0000040604007981 */ /* 0x000ea8000c1e1900 */
[----:B------:R-:W2:Y:S01]  /*0df0*/  LDG.E R20, desc[UR8][R20.64] ;  /* 0x0000000814147981 */ /* 0x000ea2000c1e1900 */
[----:B------:R-:W-:-:S05]  /*0e00*/  IADD3 R2, P1, PT, R2, 0x2, RZ ;  /* 0x0000000202027810 */ /* 0x000fca0007f3e0ff */
[----:B------:R-:W-:Y:S02]  /*0e10*/  IMAD.X R3, RZ, RZ, R3, P1 ;  /* 0x000000ffff037224 */ /* 0x000fe400008e0603 */
[----:B--2---:R-:W-:-:S05]  /*0e20*/  FFMA R29, R0, R20, R7 ;  /* 0x00000014001d7223 */ /* 0x004fca0000000007 */
[----:B------:R1:W-:Y:S02]  /*0e30*/  STG.E desc[UR4][R10.64], R29 ;  /* 0x0000001d0a007986 */ /* 0x0003e4000c101904 */
.L_x_37:
[----:B------:R-:W-:Y:S05]  /*0e40*/  @P0 EXIT ;  /* 0x000000000000094d */ /* 0x000fea0003800000 */
[----:B---3--:R-:W3:Y:S01]  /*0e50*/  LDC.64 R14, c[0x0][0x380] ;  /* 0x0000e000ff0e7b82 */ /* 0x008ee20000000a00 */
[----:B------:R-:W-:Y:S01]  /*0e60*/  IMAD R0, R3, R18, RZ ;  /* 0x0000001203007224 */ /* 0x000fe200078e02ff */
[C---:B------:R-:W-:Y:S01]  /*0e70*/  IADD3 R8, P0, PT, R2.reuse, R8, RZ ;  /* 0x0000000802087210 */ /* 0x040fe20007f1e0ff */
[----:B------:R-:W-:Y:S01]  /*0e80*/  IMAD.WIDE.U32 R12, R2, R18, R12 ;  /* 0x00000012020c7225 */ /* 0x000fe200078e000c */
[----:B------:R-:W-:Y:S02]  /*0e90*/  R2UR UR4, R16 ;  /* 0x00000000100472ca */ /* 0x000fe400000e0000 */
[----:B------:R-:W-:Y:S01]  /*0ea0*/  R2UR UR5, R17 ;  /* 0x00000000110572ca */ /* 0x000fe200000e0000 */
[----:B------:R-:W-:Y:S01]  /*0eb0*/  IMAD R19, R2, R19, R0 ;  /* 0x0000001302137224 */ /* 0x000fe200078e0200 */
[----:B------:R-:W4:Y:S01]  /*0ec0*/  LDC.64 R4, c[0x0][0x388] ;  /* 0x0000e200ff047b82 */ /* 0x000f220000000a00 */
[----:B------:R-:W-:Y:S01]  /*0ed0*/  R2UR UR6, R16 ;  /* 0x00000000100672ca */ /* 0x000fe200000e0000 */
[----:B------:R-:W-:Y:S01]  /*0ee0*/  IMAD.X R3, R3, 0x1, R6, P0 ;  /* 0x0000000103037824 */ /* 0x000fe200000e0606 */
[----:B------:R-:W-:Y:S01]  /*0ef0*/  R2UR UR7, R17 ;  /* 0x00000000110772ca */ /* 0x000fe200000e0000 */
[----:B------:R-:W-:Y:S01]  /*0f00*/  IMAD.IADD R0, R13, 0x1, R19 ;  /* 0x000000010d007824 */ /* 0x000fe200078e0213 */
[----:B---3--:R-:W-:-:S04]  /*0f10*/  LEA R14, P0, R8, R14, 0x2 ;  /* 0x0000000e080e7211 */ /* 0x008fc800078010ff */
[----:B------:R-:W-:Y:S02]  /*0f20*/  LEA.HI.X R15, R8, R15, R3, 0x2, P0 ;  /* 0x0000000f080f7211 */ /* 0x000fe400000f1403 */
[----:B----4-:R-:W-:-:S03]  /*0f30*/  LEA R4, P1, R12, R4, 0x2 ;  /* 0x000000040c047211 */ /* 0x010fc600078210ff */
[----:B------:R-:W1:Y:S01]  /*0f40*/  LDG.E R14, desc[UR4][R14.64] ;  /* 0x000000040e0e7981 */ /* 0x000e62000c1e1900 */
[----:B------:R-:W-:-:S05]  /*0f50*/  LEA.HI.X R5, R12, R5, R0, 0x2, P1 ;  /* 0x000000050c057211 */ /* 0x000fca00008f1400 */
[----:B------:R-:W1:Y:S02]  /*0f60*/  LDG.E R4, desc[UR6][R4.64] ;  /* 0x0000000604047981 */ /* 0x000e64000c1e1900 */
[----:B-12---:R-:W-:-:S05]  /*0f70*/  FFMA R29, R14, R4, R29 ;  /* 0x000000040e1d7223 */ /* 0x006fca000000001d */
[----:B------:R-:W-:Y:S01]  /*0f80*/  STG.E desc[UR4][R10.64], R29 ;  /* 0x0000001d0a007986 */ /* 0x000fe2000c101904 */
[----:B------:R-:W-:Y:S05]  /*0f90*/  EXIT ;  /* 0x000000000000794d */ /* 0x000fea0003800000 */
.L_x_38:
        /* <DEDUP_REMOVED lines=14> */
.L_x_51:


//--------------------- .text._Z9matrixSumPfS_mmS_ --------------------------
	.section	.text._Z9matrixSumPfS_mmS_,"ax",@progbits
	.align	128
        .global         _Z9matrixSumPfS_mmS_
        .type           _Z9matrixSumPfS_mmS_,@function
        .size           _Z9matrixSumPfS_mmS_,(.L_x_52 - _Z9matrixSumPfS_mmS_)
        .other          _Z9matrixSumPfS_mmS_,@"STO_CUDA_ENTRY STV_DEFAULT"
_Z9matrixSumPfS_mmS_:
.text._Z9matrixSumPfS_mmS_:
        /* <DEDUP_REMOVED lines=27> */
[----:B---3--:R-:W-:-:S05]  /*01b0*/  FADD R9, R2, R5 ;  /* 0x0000000502097221 */ /* 0x008fca0000000000 */
[----:B------:R-:W-:Y:S01]  /*01c0*/  STG.E desc[UR4][R6.64], R9 ;  /* 0x0000000906007986 */ /* 0x000fe2000c101904 */
[----:B------:R-:W-:Y:S05]  /*01d0*/  EXIT ;  /* 0x000000000000794d */ /* 0x000fea0003800000 */
.L_x_39:
        /* <DEDUP_REMOVED lines=10> */
.L_x_52:


//--------------------- .nv.global.init           --------------------------
	.section	.nv.global.init,"aw",@progbits
.nv.global.init:
	.type		$str$2,@object
	.size		$str$2,($str - $str$2)
$str$2:
        /*0000*/ 	.byte	0x61, 0x20, 0x21, 0x3d, 0x20, 0x63, 0x00
	.type		$str,@object
	.size		$str,($str$1 - $str)
$str:
        /*0007*/ 	.byte	0x28, 0x61, 0x20, 0x21, 0x3d, 0x20, 0x63, 0x29, 0x20, 0x26, 0x26, 0x20, 0x28, 0x62, 0x20, 0x21
        /*0017*/ 	.byte	0x3d, 0x20, 0x63, 0x29, 0x00
	.type		$str$1,@object
	.size		$str$1,(__unnamed_2 - $str$1)
$str$1:
        /*001c*/ 	.byte	0x2f, 0x74, 0x6d, 0x70, 0x2f, 0x73, 0x61, 0x73, 0x73, 0x5f, 0x63, 0x75, 0x5f, 0x77, 0x36, 0x66
        /*002c*/ 	.byte	0x32, 0x33, 0x35, 0x61, 0x6b, 0x2f, 0x6b, 0x2e, 0x63, 0x75, 0x00
	.type		__unnamed_2,@object
	.size		__unnamed_2,(__unnamed_1 - __unnamed_2)
__unnamed_2:
        /*0037*/ 	.byte	0x76, 0x6f, 0x69, 0x64, 0x20, 0x74, 0x72, 0x61, 0x6e, 0x73, 0x70, 0x6f, 0x73, 0x65, 0x28, 0x66
        /*0047*/ 	.byte	0x6c, 0x6f, 0x61, 0x74, 0x20, 0x2a, 0x2c, 0x20, 0x75, 0x6e, 0x73, 0x69, 0x67, 0x6e, 0x65, 0x64
        /*0057*/ 	.byte	0x20, 0x6c, 0x6f, 0x6e, 0x67, 0x2c, 0x20, 0x75, 0x6e, 0x73, 0x69, 0x67, 0x6e, 0x65, 0x64, 0x20
        /*0067*/ 	.byte	0x6c, 0x6f, 0x6e, 0x67, 0x2c, 0x20, 0x66, 0x6c, 0x6f, 0x61, 0x74, 0x20, 0x2a, 0x29, 0x00
	.type		__unnamed_1,@object
	.size		__unnamed_1,(.L_0 - __unnamed_1)
__unnamed_1:
        /*0076*/ 	.byte	0x76, 0x6f, 0x69, 0x64, 0x20, 0x6d, 0x61, 0x74, 0x72, 0x69, 0x78, 0x4d, 0x75, 0x6c, 0x74, 0x69
        /*0086*/ 	.byte	0x70, 0x6c, 0x79, 0x28, 0x66, 0x6c, 0x6f, 0x61, 0x74, 0x20, 0x2a, 0x2c, 0x20, 0x66, 0x6c, 0x6f
        /*0096*/ 	.byte	0x61, 0x74, 0x20, 0x2a, 0x2c, 0x20, 0x75, 0x6e, 0x73, 0x69, 0x67, 0x6e, 0x65, 0x64, 0x20, 0x6c
        /*00a6*/ 	.byte	0x6f, 0x6e, 0x67, 0x2c, 0x20, 0x75, 0x6e, 0x73, 0x69, 0x67, 0x6e, 0x65, 0x64, 0x20, 0x6c, 0x6f
        /*00b6*/ 	.byte	0x6e, 0x67, 0x2c, 0x20, 0x75, 0x6e, 0x73, 0x69, 0x67, 0x6e, 0x65, 0x64, 0x20, 0x6c, 0x6f, 0x6e
        /*00c6*/ 	.byte	0x67, 0x2c, 0x20, 0x66, 0x6c, 0x6f, 0x61, 0x74, 0x20, 0x2a, 0x29, 0x00
.L_0:


//--------------------- .nv.shared.reserved.0     --------------------------
	.section	.nv.shared.reserved.0,"aw",@nobits
	.weak		__nv_reservedSMEM_offset_0_alias
	.size		__nv_reservedSMEM_offset_0_alias, 0, 64
	.other		__nv_reservedSMEM_offset_0_alias,@"STO_CUDA_RESERVED_SHARED STV_DEFAULT"
__nv_reservedSMEM_offset_0_alias:
	.zero		0
	.zero		64


//--------------------- .nv.constant0._Z11row_dividerPfS_mm --------------------------
	.section	.nv.constant0._Z11row_dividerPfS_mm,"a",@progbits
	.sectionflags	@""
	.align	4
.nv.constant0._Z11row_dividerPfS_mm:
	.zero		928


//--------------------- .nv.constant0._Z13column_zeroerPfS_mm --------------------------
	.section	.nv.constant0._Z13column_zeroerPfS_mm,"a",@progbits
	.sectionflags	@""
	.align	4
.nv.constant0._Z13column_zeroerPfS_mm:
	.zero		928


//--------------------- .nv.constant0._Z11addDiagonalPfmf --------------------------
	.section	.nv.constant0._Z11addDiagonalPfmf,"a",@progbits
	.sectionflags	@""
	.align	4
.nv.constant0._Z11addDiagonalPfmf:
	.zero		916


//--------------------- .nv.constant0._Z10zeroMatrixPfmm --------------------------
	.section	.nv.constant0._Z10zeroMatrixPfmm,"a",@progbits
	.sectionflags	@""
	.align	4
.nv.constant0._Z10zeroMatrixPfmm:
	.zero		920


//--------------------- .nv.constant0._Z9transposePfmmS_ --------------------------
	.section	.nv.constant0._Z9transposePfmmS_,"a",@progbits
	.sectionflags	@""
	.align	4
.nv.constant0._Z9transposePfmmS_:
	.zero		928


//--------------------- .nv.constant0._Z7sigmoidPfmmS_ --------------------------
	.section	.nv.constant0._Z7sigmoidPfmmS_,"a",@progbits
	.sectionflags	@""
	.align	4
.nv.constant0._Z7sigmoidPfmmS_:
	.zero		928


//--------------------- .nv.constant0._Z25matrixElementwiseMultiplyPfS_mmS_ --------------------------
	.section	.nv.constant0._Z25matrixElementwiseMultiplyPfS_mmS_,"a",@progbits
	.sectionflags	@""
	.align	4
.nv.constant0._Z25matrixElementwiseMultiplyPfS_mmS_:
	.zero		936


//--------------------- .nv.constant0._Z20matrixScalarMultiplyPffmmS_ --------------------------
	.section	.nv.constant0._Z20matrixScalarMultiplyPffmmS_,"a",@progbits
	.sectionflags	@""
	.align	4
.nv.constant0._Z20matrixScalarMultiplyPffmmS_:
	.zero		936


//--------------------- .nv.constant0._Z14matrixMultiplyPfS_mmmS_ --------------------------
	.section	.nv.constant0._Z14matrixMultiplyPfS_mmmS_,"a",@progbits
	.sectionflags	@""
	.align	4
.nv.constant0._Z14matrixMultiplyPfS_mmmS_:
	.zero		944


//--------------------- .nv.constant0._Z9matrixSumPfS_mmS_ --------------------------
	.section	.nv.constant0._Z9matrixSumPfS_mmS_,"a",@progbits
	.sectionflags	@""
	.align	4
.nv.constant0._Z9matrixSumPfS_mmS_:
	.zero		936


//--------------------- SYMBOLS --------------------------

	.type		.nv.reservedSmem.offset0,@object
	.size		.nv.reservedSmem.offset0,0x4
	.type		__assertfail,@function
